def gluon_wgmma(
    a_ptr,
    b_ptr,
    c_ptr,
    M,
    N,
    K,
    stride_am,
    stride_bk,
    stride_cm,
    BLOCK_M: gl.constexpr,
    BLOCK_N: gl.constexpr,
    BLOCK_K: gl.constexpr,
    DTYPE: gl.constexpr,
    A_LAYOUT: gl.constexpr,
    B_LAYOUT: gl.constexpr,
    C_LAYOUT: gl.constexpr,
    B_SHAPE: gl.constexpr,
    TRANS_B: gl.constexpr,
    NUM_BUFFERS: gl.constexpr,
    NUM_WARPS: gl.constexpr,
):
    a_desc = tma.make_tensor_descriptor(
        a_ptr, [M, K], [stride_am, 1], [BLOCK_M, BLOCK_K], A_LAYOUT
    )
    b_desc = tma.make_tensor_descriptor(
        b_ptr,
        [N, K] if TRANS_B else [K, N],
        [stride_bk, 1],
        B_SHAPE,
        B_LAYOUT,
    )
    c_desc = tma.make_tensor_descriptor(
        c_ptr, [M, N], [stride_cm, 1], [BLOCK_M, BLOCK_N], C_LAYOUT
    )

    a_bufs = gl.allocate_shared_memory(
        DTYPE, [NUM_BUFFERS, BLOCK_M, BLOCK_K], A_LAYOUT
    )
    b_bufs = gl.allocate_shared_memory(DTYPE, [NUM_BUFFERS] + B_SHAPE, B_LAYOUT)

    pid_m = gl.program_id(0)
    pid_n = gl.program_id(1)
    off_m = pid_m * BLOCK_M
    off_n = pid_n * BLOCK_N

    mma_layout: gl.constexpr = pick_wgmma_layout(DTYPE, BLOCK_M, BLOCK_N, NUM_WARPS)
    acc = warpgroup_mma_init(
        gl.zeros((BLOCK_M, BLOCK_N), dtype=gl.float32, layout=mma_layout)
    )

    bars = gl.allocate_shared_memory(
        gl.int64, [NUM_BUFFERS, 1], mbarrier.MBarrierLayout()
    )
    for i in gl.static_range(NUM_BUFFERS):
        mbarrier.init(bars.index(i), count=1)
    idx = 0
    phase = 0

    for k in range(0, K, BLOCK_K):
        a = a_bufs.index(idx)
        b = b_bufs.index(idx)
        bar = bars.index(idx)
        mbarrier.expect(bar, a_desc.block_type.nbytes + b_desc.block_type.nbytes)
        tma.async_copy_global_to_shared(a_desc, [off_m, k], bar, a)
        tma.async_copy_global_to_shared(
            b_desc, [off_n, k] if TRANS_B else [k, off_n], bar, b
        )
        mbarrier.wait(bar, phase=phase)

        if TRANS_B:
            b = b.permute((1, 0))
        acc = warpgroup_mma_wait(num_outstanding=0, deps=(acc,))
        acc = warpgroup_mma(a, b, acc, is_async=True)

        idx += 1
        if idx == NUM_BUFFERS:
            idx = 0
            phase ^= 1

    acc = warpgroup_mma_wait(num_outstanding=0, deps=(acc,))
    for i in gl.static_range(NUM_BUFFERS):
        mbarrier.invalidate(bars.index(i))

    c_smem = gl.allocate_shared_memory(DTYPE, [BLOCK_M, BLOCK_N], C_LAYOUT)
    c_smem.store(acc.to(DTYPE))
    fence_async_shared()
    tma.async_copy_shared_to_global(c_desc, [off_m, off_n], c_smem)
    tma.store_wait(pendings=0)

# config = {"BLOCK_K": 128, "BLOCK_M": 256, "BLOCK_N": 128, "arch": "sm_90", "dtype": "bf16", "num_buffers": 1, "num_warps": 4, "trans_b": 0}
# arch = sm_90


// ===== COMPILED SASS (sm_90a) =====

	.target	sm_90a

	.elftype	@"ET_EXEC"


//--------------------- .note.nv.tkinfo           --------------------------
	.section	.note.nv.tkinfo,"",@"SHT_NOTE"
	.sectionflags	@"SHF_NOTE_NV_TKINFO"
	.tkinfo
        /*0018*/ 	.word	0x00000002
        /*0030*/ 	.string	""
        /*0030*/ 	.string	"ptxas"
        /*0030*/ 	.string	"Cuda compilation tools, release 13.0, V13.0.88"
        /*0030*/ 	.string	"Build cuda_13.0.r13.0/compiler.36424714_0"
        /*0030*/ 	.string	"-v  -suppress-debug-info  -lineinfo  -arch sm_90a "



//--------------------- .note.nv.cuinfo           --------------------------
	.section	.note.nv.cuinfo,"",@"SHT_NOTE"
	.sectionflags	@"SHF_NOTE_NV_CUINFO"
        /*0018*/ 	.short	0x0002
        /*001a*/ 	.short	0x005a
        /*001c*/ 	.short	0x0082
	.zero		2


//--------------------- .nv.info                  --------------------------
	.section	.nv.info,"",@"SHT_CUDA_INFO"
	.align	4


	//----- nvinfo : EIATTR_REGCOUNT
	.align		4
        /*0000*/ 	.byte	0x04, 0x2f
        /*0002*/ 	.short	(.L_1 - .L_0)
	.align		4
.L_0:
        /*0004*/ 	.word	index@(gluon_wgmma)
        /*0008*/ 	.word	0x000000ff


	//----- nvinfo : EIATTR_FRAME_SIZE
	.align		4
.L_1:
        /*000c*/ 	.byte	0x04, 0x11
        /*000e*/ 	.short	(.L_3 - .L_2)
	.align		4
.L_2:
        /*0010*/ 	.word	index@(gluon_wgmma)
        /*0014*/ 	.word	0x00000200


	//----- nvinfo : EIATTR_MIN_STACK_SIZE
	.align		4
.L_3:
        /*0018*/ 	.byte	0x04, 0x12
        /*001a*/ 	.short	(.L_5 - .L_4)
	.align		4
.L_4:
        /*001c*/ 	.word	index@(gluon_wgmma)
        /*0020*/ 	.word	0x00000200
.L_5:


//--------------------- .nv.compat                --------------------------
	.section	.nv.compat,"",@"SHT_CUDA_COMPAT_INFO"
	.align	4
        /*0000*/ 	.byte	0x02, 0x09, 0x01, 0x00, 0x02, 0x02, 0x04, 0x00, 0x02, 0x05, 0x05, 0x00, 0x03, 0x07, 0x01, 0x01
        /*0010*/ 	.byte	0x02, 0x03, 0x03, 0x00, 0x02, 0x06, 0x01, 0x00, 0x04, 0x0b, 0x08, 0x00, 0x00, 0x00, 0x00, 0x00
        /*0020*/ 	.byte	0x00, 0x00, 0x00, 0x00


//--------------------- .nv.info.gluon_wgmma      --------------------------
	.section	.nv.info.gluon_wgmma,"",@"SHT_CUDA_INFO"
	.sectionflags	@""
	.align	4


	//----- nvinfo : EIATTR_CUDA_API_VERSION
	.align		4
        /*0000*/ 	.byte	0x04, 0x37
        /*0002*/ 	.short	(.L_7 - .L_6)
.L_6:
        /*0004*/ 	.word	0x00000082


	//----- nvinfo : EIATTR_KPARAM_INFO
	.align		4
.L_7:
        /*0008*/ 	.byte	0x04, 0x17
        /*000a*/ 	.short	(.L_9 - .L_8)
.L_8:
        /*000c*/ 	.word	0x00000000
        /*0010*/ 	.short	0x000a
        /*0012*/ 	.short	0x0048
        /*0014*/ 	.byte	0x00, 0xf4, 0x21, 0x00


	//----- nvinfo : EIATTR_KPARAM_INFO
	.align		4
.L_9:
        /*0018*/ 	.byte	0x04, 0x17
        /*001a*/ 	.short	(.L_11 - .L_10)
.L_10:
        /*001c*/ 	.word	0x00000000
        /*0020*/ 	.short	0x0009
        /*0022*/ 	.short	0x0040
        /*0024*/ 	.byte	0x00, 0xf4, 0x21, 0x00


	//----- nvinfo : EIATTR_KPARAM_INFO
	.align		4
.L_11:
        /*0028*/ 	.byte	0x04, 0x17
        /*002a*/ 	.short	(.L_13 - .L_12)
.L_12:
        /*002c*/ 	.word	0x00000000
        /*0030*/ 	.short	0x0008
        /*0032*/ 	.short	0x0038
        /*0034*/ 	.byte	0x00, 0xf0, 0x21, 0x00


	//----- nvinfo : EIATTR_KPARAM_INFO
	.align		4
.L_13:
        /*0038*/ 	.byte	0x04, 0x17
        /*003a*/ 	.short	(.L_15 - .L_14)
.L_14:
        /*003c*/ 	.word	0x00000000
        /*0040*/ 	.short	0x0007
        /*0042*/ 	.short	0x0030
        /*0044*/ 	.byte	0x00, 0xf0, 0x21, 0x00


	//----- nvinfo : EIATTR_KPARAM_INFO
	.align		4
.L_15:
        /*0048*/ 	.byte	0x04, 0x17
        /*004a*/ 	.short	(.L_17 - .L_16)
.L_16:
        /*004c*/ 	.word	0x00000000
        /*0050*/ 	.short	0x0006
        /*0052*/ 	.short	0x0028
        /*0054*/ 	.byte	0x00, 0xf0, 0x21, 0x00


	//----- nvinfo : EIATTR_KPARAM_INFO
	.align		4
.L_17:
        /*0058*/ 	.byte	0x04, 0x17
        /*005a*/ 	.short	(.L_19 - .L_18)
.L_18:
        /*005c*/ 	.word	0x00000000
        /*0060*/ 	.short	0x0005
        /*0062*/ 	.short	0x0020
        /*0064*/ 	.byte	0x00, 0xf0, 0x11, 0x00


	//----- nvinfo : EIATTR_KPARAM_INFO
	.align		4
.L_19:
        /*0068*/ 	.byte	0x04, 0x17
        /*006a*/ 	.short	(.L_21 - .L_20)
.L_20:
        /*006c*/ 	.word	0x00000000
        /*0070*/ 	.short	0x0004
        /*0072*/ 	.short	0x001c
        /*0074*/ 	.byte	0x00, 0xf0, 0x11, 0x00


	//----- nvinfo : EIATTR_KPARAM_INFO
	.align		4
.L_21:
        /*0078*/ 	.byte	0x04, 0x17
        /*007a*/ 	.short	(.L_23 - .L_22)
.L_22:
        /*007c*/ 	.word	0x00000000
        /*0080*/ 	.short	0x0003
        /*0082*/ 	.short	0x0018
        /*0084*/ 	.byte	0x00, 0xf0, 0x11, 0x00


	//----- nvinfo : EIATTR_KPARAM_INFO
	.align		4
.L_23:
        /*0088*/ 	.byte	0x04, 0x17
        /*008a*/ 	.short	(.L_25 - .L_24)
.L_24:
        /*008c*/ 	.word	0x00000000
        /*0090*/ 	.short	0x0002
        /*0092*/ 	.short	0x0010
        /*0094*/ 	.byte	0x00, 0xf4, 0x21, 0x00


	//----- nvinfo : EIATTR_KPARAM_INFO
	.align		4
.L_25:
        /*0098*/ 	.byte	0x04, 0x17
        /*009a*/ 	.short	(.L_27 - .L_26)
.L_26:
        /*009c*/ 	.word	0x00000000
        /*00a0*/ 	.short	0x0001
        /*00a2*/ 	.short	0x0008
        /*00a4*/ 	.byte	0x00, 0xf4, 0x21, 0x00


	//----- nvinfo : EIATTR_KPARAM_INFO
	.align		4
.L_27:
        /*00a8*/ 	.byte	0x04, 0x17
        /*00aa*/ 	.short	(.L_29 - .L_28)
.L_28:
        /*00ac*/ 	.word	0x00000000
        /*00b0*/ 	.short	0x0000
        /*00b2*/ 	.short	0x0000
        /*00b4*/ 	.byte	0x00, 0xf4, 0x21, 0x00


	//----- nvinfo : EIATTR_SPARSE_MMA_MASK
	.align		4
.L_29:
        /*00b8*/ 	.byte	0x03, 0x50
        /*00ba*/ 	.short	0x0000


	//----- nvinfo : EIATTR_MAXREG_COUNT
	.align		4
        /*00bc*/ 	.byte	0x03, 0x1b
        /*00be*/ 	.short	0x00ff


	//----- nvinfo : EIATTR_NUM_BARRIERS
	.align		4
        /*00c0*/ 	.byte	0x02, 0x4c
        /*00c2*/ 	.byte	0x01
	.zero		1


	//----- nvinfo : EIATTR_ANNOTATIONS
	.align		4
        /*00c4*/ 	.byte	0x04, 0x55
        /*00c6*/ 	.short	(.L_31 - .L_30)


	//   ....[0]....
.L_30:
        /*00c8*/ 	.word	0x00000001
        /*00cc*/ 	.byte	0xa0, 0x11, 0x00, 0x00, 0x01, 0x00, 0x00, 0x00, 0xe0, 0x11, 0x00, 0x00, 0x01, 0x00, 0x00, 0x00
        /* <DEDUP_REMOVED lines=164> */
        /*0b1c*/ 	.byte	0xb0, 0x46, 0x00, 0x00, 0x01, 0x00, 0x00, 0x00, 0xd0, 0x46, 0x00, 0x00


	//----- nvinfo : EIATTR_MERCURY_ISA_VERSION
	.align		4
.L_31:
        /*0b28*/ 	.byte	0x03, 0x5f
        /*0b2a*/ 	.short	0x0101


	//----- nvinfo : EIATTR_INT_WARP_WIDE_INSTR_OFFSETS
	.align		4
        /*0b2c*/ 	.byte	0x04, 0x31
        /*0b2e*/ 	.short	(.L_33 - .L_32)


	//   ....[0]....
.L_32:
        /*0b30*/ 	.word	0x00001c60


	//   ....[1]....
        /*0b34*/ 	.word	0x00001cf0


	//   ....[2]....
        /*0b38*/ 	.word	0x00002c00


	//   ....[3]....
        /*0b3c*/ 	.word	0x00002c10


	//   ....[4]....
        /*0b40*/ 	.word	0x00002cf0


	//   ....[5]....
        /*0b44*/ 	.word	0x00002d30


	//   ....[6]....
        /*0b48*/ 	.word	0x00005110


	//----- nvinfo : EIATTR_COOP_GROUP_MASK_REGIDS
	.align		4
.L_33:
        /*0b4c*/ 	.byte	0x04, 0x29
        /*0b4e*/ 	.short	(.L_35 - .L_34)


	//   ....[0]....
.L_34:
        /*0b50*/ 	.word	0xffffffff


	//   ....[1]....
        /*0b54*/ 	.word	0xffffffff


	//   ....[2]....
        /*0b58*/ 	.word	0xffffffff


	//----- nvinfo : EIATTR_COOP_GROUP_INSTR_OFFSETS
	.align		4
.L_35:
        /*0b5c*/ 	.byte	0x04, 0x28
        /*0b5e*/ 	.short	(.L_37 - .L_36)


	//   ....[0]....
.L_36:
        /*0b60*/ 	.word	0x00000170


	//   ....[1]....
        /*0b64*/ 	.word	0x00000760


	//   ....[2]....
        /*0b68*/ 	.word	0x00000d30


	//----- nvinfo : EIATTR_MBARRIER_INSTR_OFFSETS
	.align		4
.L_37:
        /*0b6c*/ 	.byte	0x04, 0x39
        /*0b6e*/ 	.short	(.L_39 - .L_38)


	//   ....[0]....
.L_38:
        /*0b70*/ 	.word	0x00001db0
        /*0b74*/ 	.word	0x000000ff
        /*0b78*/ 	.word	0x00018000
        /*0b7c*/ 	.short	0x0100
        /*0b7e*/ 	.byte	0x3c
	.zero		1


	//   ....[1]....
        /*0b80*/ 	.word	0x00002e20
        /*0b84*/ 	.word	0x000000ff
        /*0b88*/ 	.word	0x00018000
        /*0b8c*/ 	.short	0x010a
        /*0b8e*/ 	.byte	0x3c
	.zero		1


	//   ....[2]....
        /*0b90*/ 	.word	0x00004200
        /*0b94*/ 	.word	0x000000ff
        /*0b98*/ 	.word	0x00018000
        /*0b9c*/ 	.short	0x0108
        /*0b9e*/ 	.byte	0x3c
	.zero		1


	//   ....[3]....
        /*0ba0*/ 	.word	0x00005310
        /*0ba4*/ 	.word	0x000000ff
        /*0ba8*/ 	.word	0x00018000
        /*0bac*/ 	.short	0x010a
        /*0bae*/ 	.byte	0x3c
	.zero		1


	//----- nvinfo : EIATTR_NUM_MBARRIERS
	.align		4
.L_39:
        /*0bb0*/ 	.byte	0x03, 0x38
        /*0bb2*/ 	.short	0x0001


	//----- nvinfo : EIATTR_EXIT_INSTR_OFFSETS
	.align		4
        /*0bb4*/ 	.byte	0x04, 0x1c
        /*0bb6*/ 	.short	(.L_41 - .L_40)


	//   ....[0]....
.L_40:
        /*0bb8*/ 	.word	0x00005300


	//----- nvinfo : EIATTR_REQNTID
	.align		4
.L_41:
        /*0bbc*/ 	.byte	0x04, 0x10
        /*0bbe*/ 	.short	(.L_43 - .L_42)
.L_42:
        /*0bc0*/ 	.word	0x00000080
        /*0bc4*/ 	.word	0x00000001
        /*0bc8*/ 	.word	0x00000001


	//----- nvinfo : EIATTR_CRS_STACK_SIZE
	.align		4
.L_43:
        /*0bcc*/ 	.byte	0x04, 0x1e
        /*0bce*/ 	.short	(.L_45 - .L_44)
.L_44:
        /*0bd0*/ 	.word	0x00000000


	//----- nvinfo : EIATTR_CBANK_PARAM_SIZE
	.align		4
.L_45:
        /*0bd4*/ 	.byte	0x03, 0x19
        /*0bd6*/ 	.short	0x0050


	//----- nvinfo : EIATTR_PARAM_CBANK
	.align		4
        /*0bd8*/ 	.byte	0x04, 0x0a
        /*0bda*/ 	.short	(.L_47 - .L_46)
	.align		4
.L_46:
        /*0bdc*/ 	.word	index@(.nv.constant0.gluon_wgmma)
        /*0be0*/ 	.short	0x0210
        /*0be2*/ 	.short	0x0050


	//----- nvinfo : EIATTR_SW_WAR
	.align		4
.L_47:
        /*0be4*/ 	.byte	0x04, 0x36
        /*0be6*/ 	.short	(.L_49 - .L_48)
.L_48:
        /*0be8*/ 	.word	0x00000008
.L_49:


//--------------------- .nv.callgraph             --------------------------
	.section	.nv.callgraph,"",@"SHT_CUDA_CALLGRAPH"
	.align	4
	.sectionentsize	8
	.align		4
        /*0000*/ 	.word	0x00000000
	.align		4
        /*0004*/ 	.word	0xffffffff
	.align		4
        /*0008*/ 	.word	0x00000000
	.align		4
        /*000c*/ 	.word	0xfffffffe
	.align		4
        /*0010*/ 	.word	0x00000000
	.align		4
        /*0014*/ 	.word	0xfffffffd
	.align		4
        /*0018*/ 	.word	0x00000000
	.align		4
        /*001c*/ 	.word	0xfffffffc


//--------------------- .text.gluon_wgmma         --------------------------
	.section	.text.gluon_wgmma,"ax",@progbits
	.align	128
        .global         gluon_wgmma
        .type           gluon_wgmma,@function
        .size           gluon_wgmma,(.L_x_52 - gluon_wgmma)
        .other          gluon_wgmma,@"STO_CUDA_ENTRY STV_DEFAULT"
gluon_wgmma:
.text.gluon_wgmma:
[----:B------:R-:W1:Y:S01]  /*0000*/  LDC R1, c[0x0][0x28] ;  /* 0x00000a00ff017b82 */ /* 0x000e620000000800 */
[----:B------:R-:W2:Y:S07]  /*0010*/  S2R R229, SR_TID.X ;  /* 0x0000000000e57919 */ /* 0x000eae0000002100 */
[----:B------:R-:W3:Y:S01]  /*0020*/  S2UR UR4, SR_CgaCtaId ;  /* 0x00000000000479c3 */ /* 0x000ee20000008800 */
[----:B------:R-:W-:Y:S01]  /*0030*/  MOV R2, 0x400 ;  /* 0x0000040000027802 */ /* 0x000fe20000000f00 */
[----:B------:R-:W-:Y:S01]  /*0040*/  BSSY B0, `(.L_x_0) ;  /* 0x0000021000007945 */ /* 0x000fe20003800000 */
[----:B------:R-:W4:Y:S01]  /*0050*/  S2R R228, SR_CTAID.Y ;  /* 0x0000000000e47919 */ /* 0x000f220000002600 */
[----:B-1----:R-:W-:Y:S01]  /*0060*/  VIADD R1, R1, 0xfffffe00 ;  /* 0xfffffe0001017836 */ /* 0x002fe20000000000 */
[----:B------:R-:W-:Y:S01]  /*0070*/  R2UR UR60, R2 ;  /* 0x00000000023c72ca */ /* 0x000fe200000e0000 */
[----:B------:R-:W4:Y:S02]  /*0080*/  S2R R7, SR_CTAID.Z ;  /* 0x0000000000077919 */ /* 0x000f240000002700 */
[----:B------:R-:W1:Y:S01]  /*0090*/  LDC R12, c[0x0][0x228] ;  /* 0x00008a00ff0c7b82 */ /* 0x000e620000000800 */
[----:B------:R-:W5:Y:S07]  /*00a0*/  S2R R5, SR_CTAID.X ;  /* 0x0000000000057919 */ /* 0x000f6e0000002500 */
[----:B------:R-:W4:Y:S08]  /*00b0*/  LDC R16, c[0x0][0x230] ;  /* 0x00008c00ff107b82 */ /* 0x000f300000000800 */
[----:B------:R-:W5:Y:S01]  /*00c0*/  LDC R4, c[0x0][0xc] ;  /* 0x00000300ff047b82 */ /* 0x000f620000000800 */
[----:B---3--:R-:W-:Y:S01]  /*00d0*/  ULEA UR60, UR4, UR60, 0x18 ;  /* 0x0000003c043c7291 */ /* 0x008fe2000f8ec03f */
[----:B--2---:R-:W-:-:S06]  /*00e0*/  LOP3.LUT R18, R229, 0x7f, RZ, 0xc0, !PT ;  /* 0x0000007fe5127812 */ /* 0x004fcc00078ec0ff */
[----:B------:R-:W2:Y:S01]  /*00f0*/  LDC R0, c[0x0][0x10] ;  /* 0x00000400ff007b82 */ /* 0x000ea20000000800 */
[----:B-1----:R-:W-:Y:S01]  /*0100*/  VIADD R12, R12, 0xffffffff ;  /* 0xffffffff0c0c7836 */ /* 0x002fe20000000000 */
[C---:B------:R-:W-:Y:S02]  /*0110*/  ISETP.GE.U32.AND P0, PT, R18.reuse, 0x20, PT ;  /* 0x000000201200780c */ /* 0x040fe40003f06070 */
[C---:B------:R-:W-:Y:S02]  /*0120*/  ISETP.NE.U32.AND P1, PT, R18.reuse, RZ, PT ;  /* 0x000000ff1200720c */ /* 0x040fe40003f25070 */
[----:B------:R-:W-:Y:S01]  /*0130*/  LEA R11, R18, UR60, 0x2 ;  /* 0x0000003c120b7c11 */ /* 0x000fe2000f8e10ff */
[----:B----4-:R-:W-:Y:S01]  /*0140*/  VIADD R6, R16, 0xffffffff ;  /* 0xffffffff10067836 */ /* 0x010fe20000000000 */
[----:B------:R-:W1:Y:S07]  /*0150*/  LDC.64 R2, c[0x0][0x250] ;  /* 0x00009400ff027b82 */ /* 0x000e6e0000000a00 */
[----:B------:R3:W-:Y:S01]  /*0160*/  @!P0 STS [R11], RZ ;  /* 0x000000ff0b008388 */ /* 0x0007e20000000800 */
[----:B------:R-:W-:-:S03]  /*0170*/  NOP ;  /* 0x0000000000007918 */ /* 0x000fc60000000000 */
[----:B------:R3:W-:Y:S01]  /*0180*/  @!P1 STS [UR60+0x24], R12 ;  /* 0x0000240cff009988 */ /* 0x0007e2000800083c */
[----:B--2---:R-:W-:-:S03]  /*0190*/  IMAD R0, R7, R0, R228 ;  /* 0x0000000007007224 */ /* 0x004fc600078e02e4 */
[----:B------:R3:W-:Y:S01]  /*01a0*/  @!P1 STS [UR60+0x20], R6 ;  /* 0x00002006ff009988 */ /* 0x0007e2000800083c */
[----:B-----5:R-:W-:-:S04]  /*01b0*/  IMAD R0, R0, R4, R5 ;  /* 0x0000000400007224 */ /* 0x020fc800078e0205 */
[----:B------:R-:W-:-:S05]  /*01c0*/  IMAD R8, R0, 0x180, RZ ;  /* 0x0000018000087824 */ /* 0x000fca00078e02ff */
[----:B-1----:R-:W-:Y:S01]  /*01d0*/  IADD3 R9, P2, R8, R2, RZ ;  /* 0x0000000208097210 */ /* 0x002fe20007f5e0ff */
[----:B---3--:R-:W-:-:S12]  /*01e0*/  @P1 BRA `(.L_x_1) ;  /* 0x0000000000181947 */ /* 0x008fd80003800000 */
[----:B------:R-:W1:Y:S01]  /*01f0*/  LDS R0, [UR60+0x8] ;  /* 0x0000083cff007984 */ /* 0x000e620008000800 */
[----:B------:R-:W2:Y:S01]  /*0200*/  LDC.64 R14, c[0x0][0x210] ;  /* 0x00008400ff0e7b82 */ /* 0x000ea20000000a00 */
[----:B------:R-:W-:Y:S02]  /*0210*/  IMAD.MOV.U32 R5, RZ, RZ, 0x70 ;  /* 0x00000070ff057424 */ /* 0x000fe400078e00ff */
[----:B--2---:R2:W-:Y:S03]  /*0220*/  STS.64 [UR60], R14 ;  /* 0x0000000eff007988 */ /* 0x0045e60008000a3c */
[----:B-1----:R-:W-:-:S05]  /*0230*/  LOP3.LUT R0, R0, 0x10, R5, 0xd8, !PT ;  /* 0x0000001000007812 */ /* 0x002fca00078ed805 */
[----:B------:R2:W-:Y:S02]  /*0240*/  STS [UR60+0x8], R0 ;  /* 0x00000800ff007988 */ /* 0x0005e4000800083c */
.L_x_1:
[----:B------:R-:W-:Y:S05]  /*0250*/  BSYNC B0 ;  /* 0x0000000000007941 */ /* 0x000fea0003800000 */
.L_x_0:
[----:B------:R-:W-:Y:S04]  /*0260*/  BSSY B0, `(.L_x_2) ;  /* 0x000000a000007945 */ /* 0x000fe80003800000 */
[----:B------:R-:W-:Y:S05]  /*0270*/  @P1 BRA `(.L_x_3) ;  /* 0x0000000000201947 */ /* 0x000fea0003800000 */
[----:B--2---:R-:W1:Y:S01]  /*0280*/  LDS R0, [UR60+0x34] ;  /* 0x0000343cff007984 */ /* 0x004e620008000800 */
[----:B------:R-:W-:Y:S02]  /*0290*/  IMAD.MOV.U32 R5, RZ, RZ, 0x3f000000 ;  /* 0x3f000000ff057424 */ /* 0x000fe400078e00ff */
[----:B------:R-:W-:Y:S01]  /*02a0*/  @!P1 IMAD.MOV.U32 R4, RZ, RZ, 0xff ;  /* 0x000000ffff049424 */ /* 0x000fe200078e00ff */
[----:B------:R-:W2:Y:S02]  /*02b0*/  @!P1 LDS R7, [UR60+0x38] ;  /* 0x0000383cff079984 */ /* 0x000ea40008000800 */
[----:B-1----:R-:W-:Y:S02]  /*02c0*/  LOP3.LUT R0, R0, 0xff000000, R5, 0xb8, !PT ;  /* 0xff00000000007812 */ /* 0x002fe400078eb805 */
[----:B--2---:R-:W-:-:S03]  /*02d0*/  @!P1 LOP3.LUT R4, R7, 0xff, R4, 0xb8, !PT ;  /* 0x000000ff07049812 */ /* 0x004fc600078eb804 */
[----:B------:R1:W-:Y:S04]  /*02e0*/  STS [UR60+0x34], R0 ;  /* 0x00003400ff007988 */ /* 0x0003e8000800083c */
[----:B------:R1:W-:Y:S02]  /*02f0*/  @!P1 STS [UR60+0x38], R4 ;  /* 0x00003804ff009988 */ /* 0x0003e4000800083c */
.L_x_3:
[----:B------:R-:W-:Y:S05]  /*0300*/  BSYNC B0 ;  /* 0x0000000000007941 */ /* 0x000fea0003800000 */
.L_x_2:
[----:B------:R-:W-:Y:S04]  /*0310*/  BSSY B0, `(.L_x_4) ;  /* 0x000000e000007945 */ /* 0x000fe80003800000 */
[----:B------:R-:W-:Y:S05]  /*0320*/  @P1 BRA `(.L_x_5) ;  /* 0x0000000000301947 */ /* 0x000fea0003800000 */
[----:B-1----:R-:W1:Y:S01]  /*0330*/  LDS R4, [UR60+0x34] ;  /* 0x0000343cff047984 */ /* 0x002e620008000800 */
[----:B--2---:R-:W2:Y:S03]  /*0340*/  LDC.64 R14, c[0x0][0x238] ;  /* 0x00008e00ff0e7b82 */ /* 0x004ea60000000a00 */
[----:B------:R-:W3:Y:S01]  /*0350*/  LDS R0, [UR60+0x1c] ;  /* 0x00001c3cff007984 */ /* 0x000ee20008000800 */
[C---:B--2---:R-:W-:Y:S01]  /*0360*/  SHF.L.U64.HI R10, R14.reuse, 0x1, R15 ;  /* 0x000000010e0a7819 */ /* 0x044fe2000001020f */
[----:B------:R-:W-:-:S03]  /*0370*/  IMAD.SHL.U32 R5, R14, 0x2, RZ ;  /* 0x000000020e057824 */ /* 0x000fc600078e00ff */
[--C-:B------:R-:W-:Y:S02]  /*0380*/  SHF.R.U32.HI R7, RZ, 0x4, R10.reuse ;  /* 0x00000004ff077819 */ /* 0x100fe4000001160a */
[----:B------:R-:W-:-:S05]  /*0390*/  SHF.R.U64 R5, R5, 0x4, R10 ;  /* 0x0000000405057819 */ /* 0x000fca000000120a */
[----:B------:R4:W-:Y:S01]  /*03a0*/  STS [UR60+0xc], R5 ;  /* 0x00000c05ff007988 */ /* 0x0009e2000800083c */
[----:B-1----:R-:W-:Y:S02]  /*03b0*/  LOP3.LUT R4, R4, 0x7, RZ, 0xb8, !PT ;  /* 0x0000000704047812 */ /* 0x002fe400078eb8ff */
[----:B---3--:R-:W-:-:S03]  /*03c0*/  LOP3.LUT R0, R0, 0xf, R7, 0xb8, !PT ;  /* 0x0000000f00007812 */ /* 0x008fc600078eb807 */
[----:B------:R4:W-:Y:S04]  /*03d0*/  STS [UR60+0x34], R4 ;  /* 0x00003404ff007988 */ /* 0x0009e8000800083c */
[----:B------:R4:W-:Y:S02]  /*03e0*/  STS [UR60+0x1c], R0 ;  /* 0x00001c00ff007988 */ /* 0x0009e4000800083c */
.L_x_5:
[----:B------:R-:W-:Y:S05]  /*03f0*/  BSYNC B0 ;  /* 0x0000000000007941 */ /* 0x000fea0003800000 */
.L_x_4:
[----:B------:R-:W-:Y:S04]  /*0400*/  BSSY B1, `(.L_x_6) ;  /* 0x000001c000017945 */ /* 0x000fe80003800000 */
[----:B------:R-:W-:Y:S01]  /*0410*/  BSSY B0, `(.L_x_7) ;  /* 0x0000017000007945 */ /* 0x000fe20003800000 */
[----:B-12-4-:R-:W-:Y:S01]  /*0420*/  IMAD.MOV.U32 R0, RZ, RZ, RZ ;  /* 0x000000ffff007224 */ /* 0x016fe200078e00ff */
[----:B------:R-:W-:Y:S02]  /*0430*/  LEA.HI.X.SX32 R7, R8, R3, 0x1, P2 ;  /* 0x0000000308077211 */ /* 0x000fe400010f0eff */
[----:B------:R-:W-:Y:S05]  /*0440*/  @P1 BRA `(.L_x_8) ;  /* 0x0000000000201947 */ /* 0x000fea0003800000 */
[----:B------:R-:W1:Y:S02]  /*0450*/  LDS R4, [UR60+0x34] ;  /* 0x0000343cff047984 */ /* 0x000e640008000800 */
[----:B-1----:R-:W-:-:S05]  /*0460*/  LOP3.LUT R4, R4, 0x38, RZ, 0xb8, !PT ;  /* 0x0000003804047812 */ /* 0x002fca00078eb8ff */
[----:B------:R1:W-:Y:S01]  /*0470*/  STS [UR60+0x34], R4 ;  /* 0x00003404ff007988 */ /* 0x0003e2000800083c */
[----:B------:R-:W-:Y:S05]  /*0480*/  @P1 BRA `(.L_x_9) ;  /* 0x0000000000201947 */ /* 0x000fea0003800000 */
[----:B-1----:R-:W1:Y:S01]  /*0490*/  LDS R4, [UR60+0x8] ;  /* 0x0000083cff047984 */ /* 0x002e620008000800 */
[----:B------:R-:W-:-:S05]  /*04a0*/  IMAD.MOV.U32 R5, RZ, RZ, 0x780 ;  /* 0x00000780ff057424 */ /* 0x000fca00078e00ff */
[----:B-1----:R-:W-:-:S05]  /*04b0*/  LOP3.LUT R4, R4, 0x500, R5, 0xd8, !PT ;  /* 0x0000050004047812 */ /* 0x002fca00078ed805 */
[----:B------:R1:W-:Y:S02]  /*04c0*/  STS [UR60+0x8], R4 ;  /* 0x00000804ff007988 */ /* 0x0003e4000800083c */
.L_x_8:
[----:B------:R-:W-:Y:S05]  /*04d0*/  @P1 BRA `(.L_x_10) ;  /* 0x0000000000281947 */ /* 0x000fea0003800000 */
[----:B-1----:R-:W1:Y:S02]  /*04e0*/  LDS R4, [UR60+0x8] ;  /* 0x0000083cff047984 */ /* 0x002e640008000800 */
[----:B-1----:R-:W-:-:S05]  /*04f0*/  LOP3.LUT R4, R4, 0x1800, RZ, 0xb8, !PT ;  /* 0x0000180004047812 */ /* 0x002fca00078eb8ff */
[----:B------:R2:W-:Y:S02]  /*0500*/  STS [UR60+0x8], R4 ;  /* 0x00000804ff007988 */ /* 0x0005e4000800083c */
.L_x_9:
[----:B------:R-:W-:Y:S05]  /*0510*/  @P1 BREAK B0 ;  /* 0x0000000000001942 */ /* 0x000fea0003800000 */
[----:B------:R-:W-:Y:S05]  /*0520*/  @P1 BRA `(.L_x_11) ;  /* 0x0000000000241947 */ /* 0x000fea0003800000 */
[----:B------:R-:W3:Y:S01]  /*0530*/  LDS R5, [UR60+0x8] ;  /* 0x0000083cff057984 */ /* 0x000ee20008000800 */
[----:B-12---:R-:W-:-:S05]  /*0540*/  IMAD.MOV.U32 R4, RZ, RZ, 0x6000 ;  /* 0x00006000ff047424 */ /* 0x006fca00078e00ff */
[----:B---3--:R-:W-:-:S04]  /*0550*/  LOP3.LUT R4, R5, 0x6000, R4, 0xd8, !PT ;  /* 0x0000600005047812 */ /* 0x008fc800078ed804 */
[----:B------:R-:W-:-:S05]  /*0560*/  LOP3.LUT R4, R4, 0x400000, RZ, 0xb8, !PT ;  /* 0x0040000004047812 */ /* 0x000fca00078eb8ff */
[----:B------:R2:W-:Y:S02]  /*0570*/  STS [UR60+0x8], R4 ;  /* 0x00000804ff007988 */ /* 0x0005e4000800083c */
.L_x_10:
[----:B------:R-:W-:Y:S05]  /*0580*/  BSYNC B0 ;  /* 0x0000000000007941 */ /* 0x000fea0003800000 */
.L_x_7:
[----:B-12---:R-:W1:Y:S02]  /*0590*/  @!P1 LDS R4, [UR60+0x8] ;  /* 0x0000083cff049984 */ /* 0x006e640008000800 */
[----:B-1----:R-:W-:-:S05]  /*05a0*/  @!P1 LOP3.LUT R4, R4, 0x8000, RZ, 0xb8, !PT ;  /* 0x0000800004049812 */ /* 0x002fca00078eb8ff */
[----:B------:R3:W-:Y:S02]  /*05b0*/  @!P1 STS [UR60+0x8], R4 ;  /* 0x00000804ff009988 */ /* 0x0007e4000800083c */
.L_x_11:
[----:B------:R-:W-:Y:S05]  /*05c0*/  BSYNC B1 ;  /* 0x0000000000017941 */ /* 0x000fea0003800000 */
.L_x_6:
[----:B------:R-:W-:Y:S05]  /*05d0*/  WARPSYNC.ALL ;  /* 0x0000000000007948 */ /* 0x000fea0003800000 */
[----:B------:R-:W4:Y:S02]  /*05e0*/  LDC R13, c[0x0][0x22c] ;  /* 0x00008b00ff0d7b82 */ /* 0x000f240000000800 */
[----:B----4-:R-:W-:Y:S01]  /*05f0*/  VIADD R13, R13, 0xffffffff ;  /* 0xffffffff0d0d7836 */ /* 0x010fe20000000000 */
[----:B------:R-:W-:Y:S06]  /*0600*/  @P0 BRA `(.L_x_12) ;  /* 0x0000000000300947 */ /* 0x000fec0003800000 */
[----:B-123--:R-:W1:Y:S01]  /*0610*/  S2R R4, SR_LANEID ;  /* 0x0000000000047919 */ /* 0x00ee620000000000 */
[----:B------:R-:W-:Y:S05]  /*0620*/  WARPSYNC.ALL ;  /* 0x0000000000007948 */ /* 0x000fea0003800000 */
[----:B-1----:R-:W-:-:S05]  /*0630*/  IMAD.SHL.U32 R10, R4, 0x4, RZ ;  /* 0x00000004040a7824 */ /* 0x002fca00078e00ff */
[----:B------:R-:W1:Y:S01]  /*0640*/  LDS R15, [R10+UR60] ;  /* 0x0000003c0a0f7984 */ /* 0x000e620008000800 */
[----:B------:R-:W-:Y:S02]  /*0650*/  R2UR UR4, R9 ;  /* 0x00000000090472ca */ /* 0x000fe400000e0000 */
[----:B------:R-:W-:Y:S02]  /*0660*/  R2UR UR5, R7 ;  /* 0x00000000070572ca */ /* 0x000fe400000e0000 */
[----:B------:R-:W-:-:S05]  /*0670*/  IADD3 R4, P2, R10, R9, RZ ;  /* 0x000000090a047210 */ /* 0x000fca0007f5e0ff */
[----:B------:R-:W-:-:S05]  /*0680*/  IMAD.X R5, RZ, RZ, R7, P2 ;  /* 0x000000ffff057224 */ /* 0x000fca00010e0607 */
[----:B-1----:R4:W5:Y:S01]  /*0690*/  ATOMG.E.EXCH.STRONG.GPU PT, RZ, [R4], R15 ;  /* 0x0000000f04ff73a8 */ /* 0x00296200041ee100 */
[----:B------:R-:W-:-:S04]  /*06a0*/  DEPBAR {5,4,3,2,1,0} ;  /* 0x0000003f0000791a */ /* 0x000fc80000000000 */
[----:B------:R4:W-:Y:S01]  /*06b0*/  UTMACCTL.IV [UR4] ;  /* 0x00000000040079b9 */ /* 0x0009e20008000000 */
[----:B------:R-:W-:Y:S01]  /*06c0*/  NOP ;  /* 0x0000000000007918 */ /* 0x000fe20000000000 */
.L_x_12:
[----:B------:R-:W-:Y:S05]  /*06d0*/  @P0 BRA `(.L_x_13) ;  /* 0x00000000000c0947 */ /* 0x000fea0003800000 */
[----:B------:R0:W-:Y:S01]  /*06e0*/  UTMACMDFLUSH ;  /* 0x00000000000079b7 */ /* 0x0001e20000000000 */
[----:B------:R-:W-:Y:S05]  /*06f0*/  @P0 BRA `(.L_x_13) ;  /* 0x0000000000040947 */ /* 0x000fea0003800000 */
[----:B------:R-:W-:-:S04]  /*0700*/  DEPBAR.LE SB0, 0x0 ;  /* 0x000080000000791a */ /* 0x000fc80000000000 */
.L_x_13:
[----:B------:R-:W-:Y:S05]  /*0710*/  WARPSYNC.ALL ;  /* 0x0000000000007948 */ /* 0x000fea0003800000 */
[----:B-----5:R-:W-:Y:S06]  /*0720*/  BAR.SYNC.DEFER_BLOCKING 0x0 ;  /* 0x0000000000007b1d */ /* 0x020fec0000010000 */
[----:B------:R-:W-:Y:S02]  /*0730*/  BSSY B1, `(.L_x_14) ;  /* 0x000000b000017945 */ /* 0x000fe40003800000 */
[----:B------:R-:W-:Y:S06]  /*0740*/  BAR.SYNC.DEFER_BLOCKING 0x0 ;  /* 0x0000000000007b1d */ /* 0x000fec0000010000 */
[----:B------:R1:W-:Y:S01]  /*0750*/  @!P0 STS [R11], RZ ;  /* 0x000000ff0b008388 */ /* 0x0003e20000000800 */
[----:B------:R-:W-:Y:S01]  /*0760*/  NOP ;  /* 0x0000000000007918 */ /* 0x000fe20000000000 */
[----:B------:R-:W-:Y:S05]  /*0770*/  @P1 BRA `(.L_x_15) ;  /* 0x0000000000181947 */ /* 0x000fea0003800000 */
[----:B-1234-:R-:W1:Y:S01]  /*0780*/  LDS R4, [UR60+0x8] ;  /* 0x0000083cff047984 */ /* 0x01ee620008000800 */
[----:B------:R-:W2:Y:S01]  /*0790*/  LDC.64 R14, c[0x0][0x218] ;  /* 0x00008600ff0e7b82 */ /* 0x000ea20000000a00 */
[----:B------:R-:W-:Y:S02]  /*07a0*/  IMAD.MOV.U32 R5, RZ, RZ, 0x70 ;  /* 0x00000070ff057424 */ /* 0x000fe400078e00ff */
[----:B--2---:R2:W-:Y:S03]  /*07b0*/  STS.64 [UR60], R14 ;  /* 0x0000000eff007988 */ /* 0x0045e60008000a3c */
[----:B-1----:R-:W-:-:S05]  /*07c0*/  LOP3.LUT R4, R4, 0x10, R5, 0xd8, !PT ;  /* 0x0000001004047812 */ /* 0x002fca00078ed805 */
[----:B------:R2:W-:Y:S02]  /*07d0*/  STS [UR60+0x8], R4 ;  /* 0x00000804ff007988 */ /* 0x0005e4000800083c */
.L_x_15:
[----:B----4-:R-:W-:Y:S05]  /*07e0*/  BSYNC B1 ;  /* 0x0000000000017941 */ /* 0x010fea0003800000 */
.L_x_14:
[----:B------:R-:W-:Y:S04]  /*07f0*/  BSSY B1, `(.L_x_16) ;  /* 0x000000a000017945 */ /* 0x000fe80003800000 */
[----:B------:R-:W-:Y:S05]  /*0800*/  @P1 BRA `(.L_x_17) ;  /* 0x0000000000201947 */ /* 0x000fea0003800000 */
[----:B-123--:R-:W1:Y:S01]  /*0810*/  LDS R4, [UR60+0x34] ;  /* 0x0000343cff047984 */ /* 0x00ee620008000800 */
[----:B------:R-:W-:Y:S02]  /*0820*/  IMAD.MOV.U32 R15, RZ, RZ, 0x3f000000 ;  /* 0x3f000000ff0f7424 */ /* 0x000fe400078e00ff */
[----:B------:R-:W-:Y:S01]  /*0830*/  @!P1 IMAD.MOV.U32 R5, RZ, RZ, 0x7f ;  /* 0x0000007fff059424 */ /* 0x000fe200078e00ff */
[----:B------:R-:W2:Y:S02]  /*0840*/  @!P1 LDS R10, [UR60+0x38] ;  /* 0x0000383cff0a9984 */ /* 0x000ea40008000800 */
[----:B-1----:R-:W-:Y:S02]  /*0850*/  LOP3.LUT R4, R4, 0xff000000, R15, 0xb8, !PT ;  /* 0xff00000004047812 */ /* 0x002fe400078eb80f */
[----:B--2---:R-:W-:-:S03]  /*0860*/  @!P1 LOP3.LUT R5, R10, 0xff, R5, 0xb8, !PT ;  /* 0x000000ff0a059812 */ /* 0x004fc600078eb805 */
[----:B------:R4:W-:Y:S04]  /*0870*/  STS [UR60+0x34], R4 ;  /* 0x00003404ff007988 */ /* 0x0009e8000800083c */
[----:B------:R4:W-:Y:S02]  /*0880*/  @!P1 STS [UR60+0x38], R5 ;  /* 0x00003805ff009988 */ /* 0x0009e4000800083c */
.L_x_17:
[----:B------:R-:W-:Y:S05]  /*0890*/  BSYNC B1 ;  /* 0x0000000000017941 */ /* 0x000fea0003800000 */
.L_x_16:
[----:B------:R-:W-:Y:S04]  /*08a0*/  BSSY B1, `(.L_x_18) ;  /* 0x0000004000017945 */ /* 0x000fe80003800000 */
[----:B------:R-:W-:Y:S05]  /*08b0*/  @P1 BRA `(.L_x_19) ;  /* 0x0000000000081947 */ /* 0x000fea0003800000 */
[----:B------:R1:W-:Y:S04]  /*08c0*/  STS [UR60+0x24], R6 ;  /* 0x00002406ff007988 */ /* 0x0003e8000800083c */
[----:B------:R1:W-:Y:S02]  /*08d0*/  STS [UR60+0x20], R13 ;  /* 0x0000200dff007988 */ /* 0x0003e4000800083c */
.L_x_19:
[----:B------:R-:W-:Y:S05]  /*08e0*/  BSYNC B1 ;  /* 0x0000000000017941 */ /* 0x000fea0003800000 */
.L_x_18:
[----:B------:R-:W-:Y:S04]  /*08f0*/  BSSY B1, `(.L_x_20) ;  /* 0x000000e000017945 */ /* 0x000fe80003800000 */
[----:B------:R-:W-:Y:S05]  /*0900*/  @P1 BRA `(.L_x_21) ;  /* 0x0000000000301947 */ /* 0x000fea0003800000 */
[----:B----4-:R-:W4:Y:S01]  /*0910*/  LDS R5, [UR60+0x34] ;  /* 0x0000343cff057984 */ /* 0x010f220008000800 */
[----:B--2---:R-:W2:Y:S03]  /*0920*/  LDC.64 R14, c[0x0][0x240] ;  /* 0x00009000ff0e7b82 */ /* 0x004ea60000000a00 */
[----:B-1-3--:R-:W1:Y:S01]  /*0930*/  LDS R4, [UR60+0x1c] ;  /* 0x00001c3cff047984 */ /* 0x00ae620008000800 */
[C---:B--2---:R-:W-:Y:S01]  /*0940*/  SHF.L.U64.HI R15, R14.reuse, 0x1, R15 ;  /* 0x000000010e0f7819 */ /* 0x044fe2000001020f */
[----:B------:R-:W-:-:S03]  /*0950*/  IMAD.SHL.U32 R6, R14, 0x2, RZ ;  /* 0x000000020e067824 */ /* 0x000fc600078e00ff */
[--C-:B------:R-:W-:Y:S02]  /*0960*/  SHF.R.U32.HI R17, RZ, 0x4, R15.reuse ;  /* 0x00000004ff117819 */ /* 0x100fe4000001160f */
[----:B------:R-:W-:-:S05]  /*0970*/  SHF.R.U64 R6, R6, 0x4, R15 ;  /* 0x0000000406067819 */ /* 0x000fca000000120f */
[----:B------:R2:W-:Y:S01]  /*0980*/  STS [UR60+0xc], R6 ;  /* 0x00000c06ff007988 */ /* 0x0005e2000800083c */
[----:B----4-:R-:W-:Y:S02]  /*0990*/  LOP3.LUT R5, R5, 0x7, RZ, 0xb8, !PT ;  /* 0x0000000705057812 */ /* 0x010fe400078eb8ff */
[----:B-1----:R-:W-:-:S03]  /*09a0*/  LOP3.LUT R4, R4, 0xf, R17, 0xb8, !PT ;  /* 0x0000000f04047812 */ /* 0x002fc600078eb811 */
[----:B------:R2:W-:Y:S04]  /*09b0*/  STS [UR60+0x34], R5 ;  /* 0x00003405ff007988 */ /* 0x0005e8000800083c */
[----:B------:R2:W-:Y:S02]  /*09c0*/  STS [UR60+0x1c], R4 ;  /* 0x00001c04ff007988 */ /* 0x0005e4000800083c */
.L_x_21:
[----:B------:R-:W-:Y:S05]  /*09d0*/  BSYNC B1 ;  /* 0x0000000000017941 */ /* 0x000fea0003800000 */
.L_x_20:
[----:B------:R-:W-:Y:S04]  /*09e0*/  BSSY B2, `(.L_x_22) ;  /* 0x000001a000027945 */ /* 0x000fe80003800000 */
[----:B------:R-:W-:Y:S04]  /*09f0*/  BSSY B1, `(.L_x_23) ;  /* 0x0000015000017945 */ /* 0x000fe80003800000 */
[----:B------:R-:W-:Y:S05]  /*0a00*/  @P1 BRA `(.L_x_24) ;  /* 0x0000000000201947 */ /* 0x000fea0003800000 */
[----:B-1234-:R-:W1:Y:S02]  /*0a10*/  LDS R4, [UR60+0x34] ;  /* 0x0000343cff047984 */ /* 0x01ee640008000800 */
[----:B-1----:R-:W-:-:S05]  /*0a20*/  LOP3.LUT R4, R4, 0x38, RZ, 0xb8, !PT ;  /* 0x0000003804047812 */ /* 0x002fca00078eb8ff */
[----:B------:R1:W-:Y:S01]  /*0a30*/  STS [UR60+0x34], R4 ;  /* 0x00003404ff007988 */ /* 0x0003e2000800083c */
[----:B------:R-:W-:Y:S05]  /*0a40*/  @P1 BRA `(.L_x_25) ;  /* 0x0000000000201947 */ /* 0x000fea0003800000 */
[----:B-1----:R-:W1:Y:S01]  /*0a50*/  LDS R4, [UR60+0x8] ;  /* 0x0000083cff047984 */ /* 0x002e620008000800 */
[----:B------:R-:W-:-:S05]  /*0a60*/  IMAD.MOV.U32 R5, RZ, RZ, 0x780 ;  /* 0x00000780ff057424 */ /* 0x000fca00078e00ff */
[----:B-1----:R-:W-:-:S05]  /*0a70*/  LOP3.LUT R4, R4, 0x500, R5, 0xd8, !PT ;  /* 0x0000050004047812 */ /* 0x002fca00078ed805 */
[----:B------:R1:W-:Y:S02]  /*0a80*/  STS [UR60+0x8], R4 ;  /* 0x00000804ff007988 */ /* 0x0003e4000800083c */
.L_x_24:
[----:B------:R-:W-:Y:S05]  /*0a90*/  @P1 BRA `(.L_x_26) ;  /* 0x0000000000281947 */ /* 0x000fea0003800000 */
[----:B-1234-:R-:W1:Y:S02]  /*0aa0*/  LDS R4, [UR60+0x8] ;  /* 0x0000083cff047984 */ /* 0x01ee640008000800 */
[----:B-1----:R-:W-:-:S05]  /*0ab0*/  LOP3.LUT R4, R4, 0x1800, RZ, 0xb8, !PT ;  /* 0x0000180004047812 */ /* 0x002fca00078eb8ff */
[----:B------:R2:W-:Y:S02]  /*0ac0*/  STS [UR60+0x8], R4 ;  /* 0x00000804ff007988 */ /* 0x0005e4000800083c */
.L_x_25:
[----:B------:R-:W-:Y:S05]  /*0ad0*/  @P1 BREAK B1 ;  /* 0x0000000000011942 */ /* 0x000fea0003800000 */
[----:B------:R-:W-:Y:S05]  /*0ae0*/  @P1 BRA `(.L_x_27) ;  /* 0x0000000000241947 */ /* 0x000fea0003800000 */
[----:B-12---:R-:W1:Y:S01]  /*0af0*/  LDS R4, [UR60+0x8] ;  /* 0x0000083cff047984 */ /* 0x006e620008000800 */
[----:B------:R-:W-:-:S05]  /*0b00*/  IMAD.MOV.U32 R5, RZ, RZ, 0x6000 ;  /* 0x00006000ff057424 */ /* 0x000fca00078e00ff */
[----:B-1----:R-:W-:-:S04]  /*0b10*/  LOP3.LUT R4, R4, 0x6000, R5, 0xd8, !PT ;  /* 0x0000600004047812 */ /* 0x002fc800078ed805 */
[----:B------:R-:W-:-:S05]  /*0b20*/  LOP3.LUT R4, R4, 0x400000, RZ, 0xb8, !PT ;  /* 0x0040000004047812 */ /* 0x000fca00078eb8ff */
[----:B------:R1:W-:Y:S02]  /*0b30*/  STS [UR60+0x8], R4 ;  /* 0x00000804ff007988 */ /* 0x0003e4000800083c */
.L_x_26:
[----:B------:R-:W-:Y:S05]  /*0b40*/  BSYNC B1 ;  /* 0x0000000000017941 */ /* 0x000fea0003800000 */
.L_x_23:
[----:B-1234-:R-:W1:Y:S02]  /*0b50*/  @!P1 LDS R4, [UR60+0x8] ;  /* 0x0000083cff049984 */ /* 0x01ee640008000800 */
[----:B-1----:R-:W-:-:S05]  /*0b60*/  @!P1 LOP3.LUT R4, R4, 0x8000, RZ, 0xb8, !PT ;  /* 0x0000800004049812 */ /* 0x002fca00078eb8ff */
[----:B------:R3:W-:Y:S02]  /*0b70*/  @!P1 STS [UR60+0x8], R4 ;  /* 0x00000804ff009988 */ /* 0x0007e4000800083c */
.L_x_27:
[----:B------:R-:W-:Y:S05]  /*0b80*/  BSYNC B2 ;  /* 0x0000000000027941 */ /* 0x000fea0003800000 */
.L_x_22:
[----:B------:R-:W-:Y:S05]  /*0b90*/  WARPSYNC.ALL ;  /* 0x0000000000007948 */ /* 0x000fea0003800000 */
[----:B------:R-:W-:-:S05]  /*0ba0*/  VIADD R6, R8, 0x80 ;  /* 0x0000008008067836 */ /* 0x000fca0000000000 */
[----:B------:R-:W-:-:S04]  /*0bb0*/  IADD3 R10, P2, R6, R2, RZ ;  /* 0x00000002060a7210 */ /* 0x000fc80007f5e0ff */
[----:B------:R-:W-:Y:S01]  /*0bc0*/  LEA.HI.X.SX32 R6, R6, R3, 0x1, P2 ;  /* 0x0000000306067211 */ /* 0x000fe200010f0eff */
[----:B------:R-:W-:Y:S08]  /*0bd0*/  @P0 BRA `(.L_x_28) ;  /* 0x0000000000300947 */ /* 0x000ff00003800000 */
        /* <DEDUP_REMOVED lines=12> */
.L_x_28:
[----:B------:R-:W-:Y:S05]  /*0ca0*/  @P0 BRA `(.L_x_29) ;  /* 0x00000000000c0947 */ /* 0x000fea0003800000 */
[----:B------:R0:W-:Y:S01]  /*0cb0*/  UTMACMDFLUSH ;  /* 0x00000000000079b7 */ /* 0x0001e20000000000 */
[----:B------:R-:W-:Y:S05]  /*0cc0*/  @P0 BRA `(.L_x_29) ;  /* 0x0000000000040947 */ /* 0x000fea0003800000 */
[----:B------:R-:W-:-:S04]  /*0cd0*/  DEPBAR.LE SB0, 0x0 ;  /* 0x000080000000791a */ /* 0x000fc80000000000 */
.L_x_29:
        /* <DEDUP_REMOVED lines=13> */
.L_x_31:
[----:B----4-:R-:W-:Y:S05]  /*0db0*/  BSYNC B2 ;  /* 0x0000000000027941 */ /* 0x010fea0003800000 */
.L_x_30:
[----:B------:R-:W-:Y:S04]  /*0dc0*/  BSSY B3, `(.L_x_32) ;  /* 0x0000011000037945 */ /* 0x000fe80003800000 */
[----:B------:R-:W-:Y:S04]  /*0dd0*/  BSSY B2, `(.L_x_33) ;  /* 0x000000e000027945 */ /* 0x000fe80003800000 */
[----:B------:R-:W-:Y:S05]  /*0de0*/  @P1 BRA `(.L_x_34) ;  /* 0x0000000000241947 */ /* 0x000fea0003800000 */
[----:B-123--:R-:W1:Y:S01]  /*0df0*/  LDS R4, [UR60+0x34] ;  /* 0x0000343cff047984 */ /* 0x00ee620008000800 */
[----:B------:R-:W-:-:S05]  /*0e00*/  IMAD.MOV.U32 R5, RZ, RZ, 0x3f000000 ;  /* 0x3f000000ff057424 */ /* 0x000fca00078e00ff */
[----:B-1----:R-:W-:-:S05]  /*0e10*/  LOP3.LUT R4, R4, 0xff000000, R5, 0xb8, !PT ;  /* 0xff00000004047812 */ /* 0x002fca00078eb805 */
[----:B------:R1:W-:Y:S01]  /*0e20*/  STS [UR60+0x34], R4 ;  /* 0x00003404ff007988 */ /* 0x0003e2000800083c */
[----:B------:R-:W-:Y:S05]  /*0e30*/  @P1 BRA `(.L_x_35) ;  /* 0x00000000001c1947 */ /* 0x000fea0003800000 */
[----:B-1----:R-:W1:Y:S01]  /*0e40*/  LDS R4, [UR60+0x38] ;  /* 0x0000383cff047984 */ /* 0x002e620008000800 */
[----:B------:R-:W-:-:S05]  /*0e50*/  IMAD.MOV.U32 R5, RZ, RZ, 0xff ;  /* 0x000000ffff057424 */ /* 0x000fca00078e00ff */
[----:B-1----:R-:W-:-:S05]  /*0e60*/  LOP3.LUT R4, R4, 0xff, R5, 0xb8, !PT ;  /* 0x000000ff04047812 */ /* 0x002fca00078eb805 */
[----:B------:R4:W-:Y:S02]  /*0e70*/  STS [UR60+0x38], R4 ;  /* 0x00003804ff007988 */ /* 0x0009e4000800083c */
.L_x_34:
[----:B------:R-:W-:Y:S05]  /*0e80*/  @P1 BREAK B2 ;  /* 0x0000000000021942 */ /* 0x000fea0003800000 */
[----:B------:R-:W-:Y:S05]  /*0e90*/  @P1 BRA `(.L_x_36) ;  /* 0x00000000000c1947 */ /* 0x000fea0003800000 */
[----:B------:R1:W-:Y:S02]  /*0ea0*/  STS [UR60+0x20], R13 ;  /* 0x0000200dff007988 */ /* 0x0003e4000800083c */
.L_x_35:
[----:B------:R-:W-:Y:S05]  /*0eb0*/  BSYNC B2 ;  /* 0x0000000000027941 */ /* 0x000fea0003800000 */
.L_x_33:
[----:B------:R1:W-:Y:S02]  /*0ec0*/  @!P1 STS [UR60+0x24], R12 ;  /* 0x0000240cff009988 */ /* 0x0003e4000800083c */
.L_x_36:
[----:B------:R-:W-:Y:S05]  /*0ed0*/  BSYNC B3 ;  /* 0x0000000000037941 */ /* 0x000fea0003800000 */
.L_x_32:
[----:B------:R-:W-:Y:S05]  /*0ee0*/  WARPSYNC.ALL ;  /* 0x0000000000007948 */ /* 0x000fea0003800000 */
[----:B------:R-:W-:Y:S04]  /*0ef0*/  BSSY B3, `(.L_x_37) ;  /* 0x000000e000037945 */ /* 0x000fe80003800000 */
[----:B------:R-:W-:Y:S05]  /*0f00*/  @P1 BRA `(.L_x_38) ;  /* 0x0000000000301947 */ /* 0x000fea0003800000 */
[----:B------:R-:W5:Y:S01]  /*0f10*/  LDS R5, [UR60+0x34] ;  /* 0x0000343cff057984 */ /* 0x000f620008000800 */
[----:B--2---:R-:W2:Y:S03]  /*0f20*/  LDC.64 R14, c[0x0][0x248] ;  /* 0x00009200ff0e7b82 */ /* 0x004ea60000000a00 */
[----:B-1-34-:R-:W1:Y:S01]  /*0f30*/  LDS R4, [UR60+0x1c] ;  /* 0x00001c3cff047984 */ /* 0x01ae620008000800 */
[C---:B--2---:R-:W-:Y:S01]  /*0f40*/  SHF.L.U64.HI R12, R14.reuse, 0x1, R15 ;  /* 0x000000010e0c7819 */ /* 0x044fe2000001020f */
[----:B------:R-:W-:-:S03]  /*0f50*/  IMAD.SHL.U32 R11, R14, 0x2, RZ ;  /* 0x000000020e0b7824 */ /* 0x000fc600078e00ff */
[--C-:B------:R-:W-:Y:S02]  /*0f60*/  SHF.R.U32.HI R13, RZ, 0x4, R12.reuse ;  /* 0x00000004ff0d7819 */ /* 0x100fe4000001160c */
[----:B------:R-:W-:-:S05]  /*0f70*/  SHF.R.U64 R11, R11, 0x4, R12 ;  /* 0x000000040b0b7819 */ /* 0x000fca000000120c */
[----:B------:R2:W-:Y:S01]  /*0f80*/  STS [UR60+0xc], R11 ;  /* 0x00000c0bff007988 */ /* 0x0005e2000800083c */
[----:B-----5:R-:W-:Y:S02]  /*0f90*/  LOP3.LUT R5, R5, 0x7, RZ, 0xb8, !PT ;  /* 0x0000000705057812 */ /* 0x020fe400078eb8ff */
[----:B-1----:R-:W-:-:S03]  /*0fa0*/  LOP3.LUT R4, R4, 0xf, R13, 0xb8, !PT ;  /* 0x0000000f04047812 */ /* 0x002fc600078eb80d */
[----:B------:R2:W-:Y:S04]  /*0fb0*/  STS [UR60+0x34], R5 ;  /* 0x00003405ff007988 */ /* 0x0005e8000800083c */
[----:B------:R2:W-:Y:S02]  /*0fc0*/  STS [UR60+0x1c], R4 ;  /* 0x00001c04ff007988 */ /* 0x0005e4000800083c */
.L_x_38:
[----:B------:R-:W-:Y:S05]  /*0fd0*/  BSYNC B3 ;  /* 0x0000000000037941 */ /* 0x000fea0003800000 */
.L_x_37:
        /* <DEDUP_REMOVED lines=11> */
.L_x_41:
[----:B------:R-:W-:Y:S05]  /*1090*/  @P1 BRA `(.L_x_43) ;  /* 0x0000000000281947 */ /* 0x000fea0003800000 */
[----:B-1234-:R-:W1:Y:S02]  /*10a0*/  LDS R4, [UR60+0x8] ;  /* 0x0000083cff047984 */ /* 0x01ee640008000800 */
[----:B-1----:R-:W-:-:S05]  /*10b0*/  LOP3.LUT R4, R4, 0x1800, RZ, 0xb8, !PT ;  /* 0x0000180004047812 */ /* 0x002fca00078eb8ff */
[----:B------:R2:W-:Y:S02]  /*10c0*/  STS [UR60+0x8], R4 ;  /* 0x00000804ff007988 */ /* 0x0005e4000800083c */
.L_x_42:
[----:B------:R-:W-:Y:S05]  /*10d0*/  @P1 BREAK B4 ;  /* 0x0000000000041942 */ /* 0x000fea0003800000 */
[----:B------:R-:W-:Y:S05]  /*10e0*/  @P1 BRA `(.L_x_44) ;  /* 0x0000000000241947 */ /* 0x000fea0003800000 */
[----:B-12---:R-:W1:Y:S01]  /*10f0*/  LDS R4, [UR60+0x8] ;  /* 0x0000083cff047984 */ /* 0x006e620008000800 */
[----:B------:R-:W-:-:S05]  /*1100*/  IMAD.MOV.U32 R5, RZ, RZ, 0x6000 ;  /* 0x00006000ff057424 */ /* 0x000fca00078e00ff */
[----:B-1----:R-:W-:-:S04]  /*1110*/  LOP3.LUT R4, R4, 0x6000, R5, 0xd8, !PT ;  /* 0x0000600004047812 */ /* 0x002fc800078ed805 */
[----:B------:R-:W-:-:S05]  /*1120*/  LOP3.LUT R4, R4, 0x400000, RZ, 0xb8, !PT ;  /* 0x0040000004047812 */ /* 0x000fca00078eb8ff */
[----:B------:R1:W-:Y:S02]  /*1130*/  STS [UR60+0x8], R4 ;  /* 0x00000804ff007988 */ /* 0x0003e4000800083c */
.L_x_43:
[----:B------:R-:W-:Y:S05]  /*1140*/  BSYNC B4 ;  /* 0x0000000000047941 */ /* 0x000fea0003800000 */
.L_x_40:
[----:B-1234-:R-:W1:Y:S02]  /*1150*/  @!P1 LDS R4, [UR60+0x8] ;  /* 0x0000083cff049984 */ /* 0x01ee640008000800 */
[----:B-1----:R-:W-:-:S05]  /*1160*/  @!P1 LOP3.LUT R4, R4, 0x8000, RZ, 0xb8, !PT ;  /* 0x0000800004049812 */ /* 0x002fca00078eb8ff */
[----:B------:R3:W-:Y:S02]  /*1170*/  @!P1 STS [UR60+0x8], R4 ;  /* 0x00000804ff009988 */ /* 0x0007e4000800083c */
.L_x_44:
[----:B------:R-:W-:Y:S05]  /*1180*/  BSYNC B3 ;  /* 0x0000000000037941 */ /* 0x000fea0003800000 */
.L_x_39:
[----:B------:R-:W-:Y:S05]  /*1190*/  WARPSYNC.ALL ;  /* 0x0000000000007948 */ /* 0x000fea0003800000 */
[----:B------:R4:W-:Y:S01]  /*11a0*/  STL [R1], RZ ;  /* 0x000000ff01007387 */ /* 0x0009e20000100800 */
[----:B------:R-:W-:Y:S01]  /*11b0*/  VIADD R8, R8, 0x100 ;  /* 0x0000010008087836 */ /* 0x000fe20000000000 */
[----:B------:R-:W-:Y:S01]  /*11c0*/  ISETP.GE.AND P2, PT, R16, 0x1, PT ;  /* 0x000000011000780c */ /* 0x000fe20003f46270 */
[----:B------:R-:W-:Y:S01]  /*11d0*/  IMAD.SHL.U32 R228, R228, 0x80, RZ ;  /* 0x00000080e4e47824 */ /* 0x000fe200078e00ff */
[----:B------:R4:W-:Y:S01]  /*11e0*/  STL [R1+0x4], RZ ;  /* 0x000004ff01007387 */ /* 0x0009e20000100800 */
[----:B------:R-:W-:-:S02]  /*11f0*/  SHF.R.U32.HI R19, RZ, 0x5, R229 ;  /* 0x00000005ff137819 */ /* 0x000fc400000116e5 */
[----:B------:R-:W-:Y:S02]  /*1200*/  CS2R R152, SRZ ;  /* 0x0000000000987805 */ /* 0x000fe4000001ff00 */
[----:B------:R-:W-:Y:S01]  /*1210*/  IADD3 R17, P3, R8, R2, RZ ;  /* 0x0000000208117210 */ /* 0x000fe20007f7e0ff */
[----:B------:R4:W-:Y:S01]  /*1220*/  STL [R1+0x8], RZ ;  /* 0x000008ff01007387 */ /* 0x0009e20000100800 */
[----:B------:R-:W-:Y:S02]  /*1230*/  CS2R R154, SRZ ;  /* 0x00000000009a7805 */ /* 0x000fe4000001ff00 */
[----:B------:R-:W-:Y:S02]  /*1240*/  CS2R R156, SRZ ;  /* 0x00000000009c7805 */ /* 0x000fe4000001ff00 */
[----:B------:R-:W-:Y:S01]  /*1250*/  CS2R R158, SRZ ;  /* 0x00000000009e7805 */ /* 0x000fe2000001ff00 */
[----:B------:R4:W-:Y:S01]  /*1260*/  STL [R1+0xc], RZ ;  /* 0x00000cff01007387 */ /* 0x0009e20000100800 */
[----:B------:R-:W-:-:S02]  /*1270*/  CS2R R160, SRZ ;  /* 0x0000000000a07805 */ /* 0x000fc4000001ff00 */
[----:B------:R-:W-:Y:S02]  /*1280*/  CS2R R162, SRZ ;  /* 0x0000000000a27805 */ /* 0x000fe4000001ff00 */
[----:B------:R-:W-:Y:S01]  /*1290*/  CS2R R164, SRZ ;  /* 0x0000000000a47805 */ /* 0x000fe2000001ff00 */
        /* <DEDUP_REMOVED lines=94> */
[----:B------:R-:W-:Y:S01]  /*1880*/  LEA.HI.X.SX32 R16, R8, R3, 0x1, P3 ;  /* 0x0000000308107211 */ /* 0x000fe200018f0eff */
[----:B------:R4:W-:Y:S04]  /*1890*/  STL [R1+0x70], RZ ;  /* 0x000070ff01007387 */ /* 0x0009e80000100800 */
        /* <DEDUP_REMOVED lines=34> */
[----:B------:R4:W-:Y:S01]  /*1ac0*/  STL [R1+0xfc], RZ ;  /* 0x0000fcff01007387 */ /* 0x0009e20000100800 */
[----:B------:R-:W-:Y:S05]  /*1ad0*/  @P0 BRA `(.L_x_45) ;  /* 0x0000000000300947 */ /* 0x000fea0003800000 */
[----:B------:R-:W1:Y:S01]  /*1ae0*/  S2R R2, SR_LANEID ;  /* 0x0000000000027919 */ /* 0x000e620000000000 */
[----:B------:R-:W-:Y:S05]  /*1af0*/  WARPSYNC.ALL ;  /* 0x0000000000007948 */ /* 0x000fea0003800000 */
[----:B-123--:R-:W-:-:S05]  /*1b00*/  IMAD.SHL.U32 R4, R2, 0x4, RZ ;  /* 0x0000000402047824 */ /* 0x00efca00078e00ff */
        /* <DEDUP_REMOVED lines=9> */
.L_x_45:
[----:B------:R-:W-:Y:S05]  /*1ba0*/  @P0 BRA `(.L_x_46) ;  /* 0x00000000000c0947 */ /* 0x000fea0003800000 */
[----:B------:R0:W-:Y:S01]  /*1bb0*/  UTMACMDFLUSH ;  /* 0x00000000000079b7 */ /* 0x0001e20000000000 */
[----:B------:R-:W-:Y:S05]  /*1bc0*/  @P0 BRA `(.L_x_46) ;  /* 0x0000000000040947 */ /* 0x000fea0003800000 */
[----:B------:R-:W-:-:S04]  /*1bd0*/  DEPBAR.LE SB0, 0x0 ;  /* 0x000080000000791a */ /* 0x000fc80000000000 */
.L_x_46:
[----:B------:R-:W-:Y:S05]  /*1be0*/  WARPSYNC.ALL ;  /* 0x0000000000007948 */ /* 0x000fea0003800000 */
[----:B------:R-:W2:Y:S08]  /*1bf0*/  S2UR UR35, SR_CTAID.X ;  /* 0x00000000002379c3 */ /* 0x000eb00000002500 */
[----:B-----5:R-:W-:Y:S01]  /*1c00*/  BAR.SYNC.DEFER_BLOCKING 0x0 ;  /* 0x0000000000007b1d */ /* 0x020fe20000010000 */
[----:B------:R-:W-:-:S02]  /*1c10*/  CS2R R50, SRZ ;  /* 0x0000000000327805 */ /* 0x000fc4000001ff00 */
[----:B------:R-:W-:Y:S02]  /*1c20*/  CS2R R52, SRZ ;  /* 0x0000000000347805 */ /* 0x000fe4000001ff00 */
[----:B------:R-:W-:Y:S02]  /*1c30*/  CS2R R54, SRZ ;  /* 0x0000000000367805 */ /* 0x000fe4000001ff00 */
[----:B------:R-:W-:Y:S02]  /*1c40*/  CS2R R56, SRZ ;  /* 0x0000000000387805 */ /* 0x000fe4000001ff00 */
[----:B------:R-:W-:Y:S01]  /*1c50*/  CS2R R58, SRZ ;  /* 0x00000000003a7805 */ /* 0x000fe2000001ff00 */
[----:B------:R-:W-:Y:S01]  /*1c60*/  VOTEU.ALL UP0, P1 ;  /* 0x00000000003f7886 */ /* 0x000fe20000800000 */
[----:B-1----:R-:W-:Y:S01]  /*1c70*/  UMOV UR4, 0x1 ;  /* 0x0000000100047882 */ /* 0x002fe20000000000 */
[----:B------:R-:W-:Y:S02]  /*1c80*/  CS2R R60, SRZ ;  /* 0x00000000003c7805 */ /* 0x000fe4000001ff00 */
[----:B------:R-:W-:-:S02]  /*1c90*/  CS2R R62, SRZ ;  /* 0x00000000003e7805 */ /* 0x000fc4000001ff00 */
[----:B------:R-:W-:Y:S01]  /*1ca0*/  CS2R R64, SRZ ;  /* 0x0000000000407805 */ /* 0x000fe2000001ff00 */
[----:B------:R-:W-:-:S04]  /*1cb0*/  @!UP0 UIADD3 UR4, -UR4, 0x100000, URZ ;  /* 0x0010000004048890 */ /* 0x000fc8000fffe13f */
[----:B------:R-:W-:Y:S02]  /*1cc0*/  @!UP0 USHF.L.U32 UR5, UR4, 0xb, URZ ;  /* 0x0000000b04058899 */ /* 0x000fe4000800063f */
[----:B------:R-:W-:Y:S01]  /*1cd0*/  @!UP0 USHF.L.U32 UR4, UR4, 0x1, URZ ;  /* 0x0000000104048899 */ /* 0x000fe2000800063f */
[----:B------:R-:W-:Y:S01]  /*1ce0*/  CS2R R66, SRZ ;  /* 0x0000000000427805 */ /* 0x000fe2000001ff00 */
[----:B------:R-:W-:Y:S01]  /*1cf0*/  VOTEU.ALL UP0, P1 ;  /* 0x00000000003f7886 */ /* 0x000fe20000800000 */
[----:B------:R-:W-:Y:S02]  /*1d00*/  CS2R R68, SRZ ;  /* 0x0000000000447805 */ /* 0x000fe4000001ff00 */
[----:B------:R-:W-:Y:S02]  /*1d10*/  CS2R R70, SRZ ;  /* 0x0000000000467805 */ /* 0x000fe4000001ff00 */
[----:B------:R-:W-:Y:S02]  /*1d20*/  CS2R R72, SRZ ;  /* 0x0000000000487805 */ /* 0x000fe4000001ff00 */
[----:B------:R-:W-:-:S02]  /*1d30*/  CS2R R74, SRZ ;  /* 0x00000000004a7805 */ /* 0x000fc4000001ff00 */
[----:B------:R-:W-:Y:S02]  /*1d40*/  CS2R R76, SRZ ;  /* 0x00000000004c7805 */ /* 0x000fe4000001ff00 */
[----:B------:R-:W-:Y:S02]  /*1d50*/  CS2R R78, SRZ ;  /* 0x00000000004e7805 */ /* 0x000fe4000001ff00 */
[----:B------:R-:W-:Y:S02]  /*1d60*/  CS2R R80, SRZ ;  /* 0x0000000000507805 */ /* 0x000fe4000001ff00 */
[----:B------:R-:W-:Y:S02]  /*1d70*/  CS2R R82, SRZ ;  /* 0x0000000000527805 */ /* 0x000fe4000001ff00 */
[----:B------:R-:W-:Y:S01]  /*1d80*/  CS2R R84, SRZ ;  /* 0x0000000000547805 */ /* 0x000fe2000001ff00 */
[----:B--2---:R-:W-:Y:S01]  /*1d90*/  USHF.L.U32 UR35, UR35, 0x8, URZ ;  /* 0x0000000823237899 */ /* 0x004fe2000800063f */
[----:B------:R-:W1:Y:S02]  /*1da0*/  FENCE.VIEW.ASYNC.S ;  /* 0x00000000000073c6 */ /* 0x000e640000000000 */
[----:B-1----:R1:W2:Y:S01]  /*1db0*/  @!UP0 SYNCS.EXCH.64 URZ, [UR60+0x18000], UR4 ;  /* 0x018000043c3f85b2 */ /* 0x0022a20008000100 */
[----:B------:R-:W-:Y:S01]  /*1dc0*/  CS2R R86, SRZ ;  /* 0x0000000000567805 */ /* 0x000fe2000001ff00 */
[----:B------:R-:W-:Y:S07]  /*1dd0*/  @!P2 BRA `(.L_x_47) ;  /* 0x0000002000eca947 */ /* 0x000fee0003800000 */
[----:B------:R1:W-:Y:S01]  /*1de0*/  STL [R1], RZ ;  /* 0x000000ff01007387 */ /* 0x0003e20000100800 */
[----:B------:R-:W-:Y:S01]  /*1df0*/  IMAD.U32 R3, RZ, RZ, UR60 ;  /* 0x0000003cff037e24 */ /* 0x000fe2000f8e00ff */
[----:B------:R-:W-:Y:S01]  /*1e00*/  CS2R R152, SRZ ;  /* 0x0000000000987805 */ /* 0x000fe2000001ff00 */
[----:B------:R-:W-:Y:S01]  /*1e10*/  IMAD.U32 R2, RZ, RZ, UR60 ;  /* 0x0000003cff027e24 */ /* 0x000fe2000f8e00ff */
[----:B------:R1:W-:Y:S01]  /*1e20*/  STL [R1+0x4], RZ ;  /* 0x000004ff01007387 */ /* 0x0003e20000100800 */
[----:B---3--:R-:W-:Y:S01]  /*1e30*/  IMAD.MOV.U32 R4, RZ, RZ, RZ ;  /* 0x000000ffff047224 */ /* 0x008fe200078e00ff */
[----:B------:R-:W-:Y:S01]  /*1e40*/  SHF.R.U32.HI R3, RZ, 0x4, R3 ;  /* 0x00000004ff037819 */ /* 0x000fe20000011603 */
[----:B------:R-:W-:Y:S01]  /*1e50*/  VIADD R2, R2, 0x10000 ;  /* 0x0001000002027836 */ /* 0x000fe20000000000 */
[----:B------:R3:W-:Y:S01]  /*1e60*/  STL [R1+0x8], RZ ;  /* 0x000008ff01007387 */ /* 0x0007e20000100800 */
[----:B------:R-:W-:Y:S02]  /*1e70*/  CS2R R154, SRZ ;  /* 0x00000000009a7805 */ /* 0x000fe4000001ff00 */
[----:B------:R-:W-:Y:S01]  /*1e80*/  SGXT.U32 R8, R3, 0xe ;  /* 0x0000000e0308781a */ /* 0x000fe20000000000 */
[----:B------:R-:W-:Y:S01]  /*1e90*/  IMAD.MOV.U32 R3, RZ, RZ, RZ ;  /* 0x000000ffff037224 */ /* 0x000fe200078e00ff */
[----:B------:R3:W-:Y:S01]  /*1ea0*/  STL [R1+0xc], RZ ;  /* 0x00000cff01007387 */ /* 0x0007e20000100800 */
[----:B------:R-:W-:-:S02]  /*1eb0*/  SHF.R.U32.HI R2, RZ, 0x4, R2 ;  /* 0x00000004ff027819 */ /* 0x000fc40000011602 */
[----:B------:R-:W-:Y:S02]  /*1ec0*/  CS2R R156, SRZ ;  /* 0x00000000009c7805 */ /* 0x000fe4000001ff00 */
[----:B------:R-:W-:Y:S01]  /*1ed0*/  IADD3 R5, P0, R8, 0x2, RZ ;  /* 0x0000000208057810 */ /* 0x000fe20007f1e0ff */
[----:B------:R3:W-:Y:S01]  /*1ee0*/  STL [R1+0x10], RZ ;  /* 0x000010ff01007387 */ /* 0x0007e20000100800 */
[----:B------:R-:W-:Y:S02]  /*1ef0*/  SGXT.U32 R2, R2, 0xe ;  /* 0x0000000e0202781a */ /* 0x000fe40000000000 */
[----:B------:R-:W-:Y:S02]  /*1f00*/  CS2R R158, SRZ ;  /* 0x00000000009e7805 */ /* 0x000fe4000001ff00 */
[----:B------:R-:W-:Y:S01]  /*1f10*/  IADD3.X R3, R3, 0x40000040, RZ, P0, !PT ;  /* 0x4000004003037810 */ /* 0x000fe200007fe4ff */
[----:B------:R3:W-:Y:S01]  /*1f20*/  STL [R1+0x14], RZ ;  /* 0x000014ff01007387 */ /* 0x0007e20000100800 */
[----:B-1----:R-:W-:-:S02]  /*1f30*/  R2UR UR4, R5 ;  /* 0x00000000050472ca */ /* 0x002fc400000e0000 */
[----:B------:R-:W-:Y:S02]  /*1f40*/  CS2R R160, SRZ ;  /* 0x0000000000a07805 */ /* 0x000fe4000001ff00 */
[----:B------:R-:W-:Y:S01]  /*1f50*/  R2UR UR5, R3 ;  /* 0x00000000030572ca */ /* 0x000fe200000e0000 */
[----:B------:R3:W-:Y:S01]  /*1f60*/  STL [R1+0x18], RZ ;  /* 0x000018ff01007387 */ /* 0x0007e20000100800 */
[C---:B------:R-:W-:Y:S02]  /*1f70*/  IADD3 R11, P2, R2.reuse, 0x4000080, RZ ;  /* 0x04000080020b7810 */ /* 0x040fe40007f5e0ff */
[----:B------:R-:W-:Y:S02]  /*1f80*/  CS2R R162, SRZ ;  /* 0x0000000000a27805 */ /* 0x000fe4000001ff00 */
[----:B------:R-:W-:Y:S01]  /*1f90*/  LOP3.LUT R2, R2, 0x4000000, RZ, 0xfc, !PT ;  /* 0x0400000002027812 */ /* 0x000fe200078efcff */
[----:B------:R3:W-:Y:S01]  /*1fa0*/  STL [R1+0x1c], RZ ;  /* 0x00001cff01007387 */ /* 0x0007e20000100800 */
[----:B------:R-:W-:-:S02]  /*1fb0*/  IADD3.X R4, R4, 0x40000040, RZ, P2, !PT ;  /* 0x4000004004047810 */ /* 0x000fc400017fe4ff */
[----:B------:R-:W-:Y:S02]  /*1fc0*/  CS2R R164, SRZ ;  /* 0x0000000000a47805 */ /* 0x000fe4000001ff00 */
[----:B------:R-:W-:Y:S01]  /*1fd0*/  R2UR UR6, R11 ;  /* 0x000000000b0672ca */ /* 0x000fe200000e0000 */
[----:B------:R3:W-:Y:S01]  /*1fe0*/  STL [R1+0x20], RZ ;  /* 0x000020ff01007387 */ /* 0x0007e20000100800 */
[----:B------:R-:W-:Y:S02]  /*1ff0*/  R2UR UR7, R4 ;  /* 0x00000000040772ca */ /* 0x000fe400000e0000 */
[----:B------:R-:W-:Y:S02]  /*2000*/  CS2R R166, SRZ ;  /* 0x0000000000a67805 */ /* 0x000fe4000001ff00 */
[----:B------:R-:W-:Y:S01]  /*2010*/  R2UR UR42, R2 ;  /* 0x00000000022a72ca */ /* 0x000fe200000e0000 */
[----:B------:R3:W-:Y:S01]  /*2020*/  STL [R1+0x24], RZ ;  /* 0x000024ff01007387 */ /* 0x0007e20000100800 */
[----:B------:R-:W-:Y:S01]  /*2030*/  UIADD3.64 UR10, UR4, 0x1fe, URZ ;  /* 0x000001fe040a7897 */ /* 0x000fe2000fffe03f */
[----:B------:R-:W-:Y:S01]  /*2040*/  CS2R R168, SRZ ;  /* 0x0000000000a87805 */ /* 0x000fe2000001ff00 */
[----:B------:R-:W-:Y:S01]  /*2050*/  UIADD3.64 UR10, UR4, 0x202, URZ ;  /* 0x00000202040a7897 */ /* 0x000fe2000fffe03f */
        /* <DEDUP_REMOVED lines=117> */
[----:B------:R-:W-:Y:S01]  /*27b0*/  UIADD3.64 UR14, UR4, 0xc00, URZ ;  /* 0x00000c00040e7897 */ /* 0x000fe2000fffe03f */
[----:B------:R-:W-:Y:S01]  /*27c0*/  CS2R R64, SRZ ;  /* 0x0000000000407805 */ /* 0x000fe2000001ff00 */
[----:B------:R-:W-:Y:S01]  /*27d0*/  UIADD3.64 UR10, UR4, 0x5fe, URZ ;  /* 0x000005fe040a7897 */ /* 0x000fe2000fffe03f */
[----:B------:R3:W-:Y:S01]  /*27e0*/  STL [R1+0xa0], RZ ;  /* 0x0000a0ff01007387 */ /* 0x0007e20000100800 */
[----:B------:R-:W-:Y:S02]  /*27f0*/  CS2R R66, SRZ ;  /* 0x0000000000427805 */ /* 0x000fe4000001ff00 */
[----:B------:R-:W-:-:S02]  /*2800*/  CS2R R68, SRZ ;  /* 0x0000000000447805 */ /* 0x000fc4000001ff00 */
[----:B------:R-:W-:Y:S01]  /*2810*/  CS2R R70, SRZ ;  /* 0x0000000000467805 */ /* 0x000fe2000001ff00 */
[----:B------:R3:W-:Y:S01]  /*2820*/  STL [R1+0xa4], RZ ;  /* 0x0000a4ff01007387 */ /* 0x0007e20000100800 */
[----:B------:R-:W-:Y:S02]  /*2830*/  CS2R R72, SRZ ;  /* 0x0000000000487805 */ /* 0x000fe4000001ff00 */
[----:B------:R-:W-:Y:S02]  /*2840*/  CS2R R74, SRZ ;  /* 0x00000000004a7805 */ /* 0x000fe4000001ff00 */
[----:B------:R-:W-:Y:S01]  /*2850*/  CS2R R76, SRZ ;  /* 0x00000000004c7805 */ /* 0x000fe2000001ff00 */
[----:B------:R3:W-:Y:S01]  /*2860*/  STL [R1+0xa8], RZ ;  /* 0x0000a8ff01007387 */ /* 0x0007e20000100800 */
[----:B------:R-:W-:Y:S02]  /*2870*/  CS2R R78, SRZ ;  /* 0x00000000004e7805 */ /* 0x000fe4000001ff00 */
[----:B------:R-:W-:-:S02]  /*2880*/  CS2R R80, SRZ ;  /* 0x0000000000507805 */ /* 0x000fc4000001ff00 */
[----:B------:R-:W-:Y:S01]  /*2890*/  CS2R R82, SRZ ;  /* 0x0000000000527805 */ /* 0x000fe2000001ff00 */
[----:B------:R3:W-:Y:S01]  /*28a0*/  STL [R1+0xac], RZ ;  /* 0x0000acff01007387 */ /* 0x0007e20000100800 */
[----:B------:R-:W-:Y:S02]  /*28b0*/  CS2R R84, SRZ ;  /* 0x0000000000547805 */ /* 0x000fe4000001ff00 */
[----:B------:R-:W-:Y:S01]  /*28c0*/  CS2R R86, SRZ ;  /* 0x0000000000567805 */ /* 0x000fe2000001ff00 */
[----:B------:R-:W-:Y:S01]  /*28d0*/  UIADD3.64 UR14, UR4, 0xc04, URZ ;  /* 0x00000c04040e7897 */ /* 0x000fe2000fffe03f */
[----:B------:R3:W-:Y:S01]  /*28e0*/  STL [R1+0xb0], RZ ;  /* 0x0000b0ff01007387 */ /* 0x0007e20000100800 */
[----:B------:R-:W-:Y:S02]  /*28f0*/  UIADD3.64 UR10, UR4, 0x602, URZ ;  /* 0x00000602040a7897 */ /* 0x000fe4000fffe03f */
[----:B------:R-:W-:Y:S01]  /*2900*/  UIADD3.64 UR14, UR4, 0x600, URZ ;  /* 0x00000600040e7897 */ /* 0x000fe2000fffe03f */
[----:B------:R3:W-:Y:S01]  /*2910*/  STL [R1+0xb4], RZ ;  /* 0x0000b4ff01007387 */ /* 0x0007e20000100800 */
[----:B------:R-:W-:Y:S01]  /*2920*/  UIADD3.64 UR10, UR4, 0x604, URZ ;  /* 0x00000604040a7897 */ /* 0x000fe2000fffe03f */
[----:B------:R-:W-:-:S02]  /*2930*/  UMOV UR39, URZ ;  /* 0x0000003f00277c82 */ /* 0x000fc40008000000 */
[----:B------:R3:W-:Y:S01]  /*2940*/  STL [R1+0xb8], RZ ;  /* 0x0000b8ff01007387 */ /* 0x0007e20000100800 */
[----:B------:R-:W-:Y:S02]  /*2950*/  UIADD3.64 UR8, UR4, 0x2, URZ ;  /* 0x0000000204087897 */ /* 0x000fe4000fffe03f */
[----:B------:R-:W-:Y:S01]  /*2960*/  UIADD3.64 UR12, UR4, 0x4, URZ ;  /* 0x00000004040c7897 */ /* 0x000fe2000fffe03f */
[----:B------:R3:W-:Y:S01]  /*2970*/  STL [R1+0xbc], RZ ;  /* 0x0000bcff01007387 */ /* 0x0007e20000100800 */
[----:B------:R-:W-:Y:S02]  /*2980*/  UIADD3.64 UR16, UR4, 0x7fe, URZ ;  /* 0x000007fe04107897 */ /* 0x000fe4000fffe03f */
[----:B------:R-:W-:Y:S01]  /*2990*/  UIADD3.64 UR20, UR4, 0x800, URZ ;  /* 0x0000080004147897 */ /* 0x000fe2000fffe03f */
[----:B------:R3:W-:Y:S01]  /*29a0*/  STL [R1+0xc0], RZ ;  /* 0x0000c0ff01007387 */ /* 0x0007e20000100800 */
[----:B------:R-:W-:Y:S02]  /*29b0*/  UIADD3.64 UR24, UR4, 0x802, URZ ;  /* 0x0000080204187897 */ /* 0x000fe4000fffe03f */
[----:B------:R-:W-:Y:S01]  /*29c0*/  UIADD3.64 UR28, UR4, 0x804, URZ ;  /* 0x00000804041c7897 */ /* 0x000fe2000fffe03f */
[----:B------:R3:W-:Y:S01]  /*29d0*/  STL [R1+0xc4], RZ ;  /* 0x0000c4ff01007387 */ /* 0x0007e20000100800 */
[----:B------:R-:W-:Y:S01]  /*29e0*/  UMOV UR43, 0x40000040 ;  /* 0x40000040002b7882 */ /* 0x000fe20000000000 */
[----:B------:R-:W-:-:S02]  /*29f0*/  UIADD3.64 UR44, UR4, 0xdfe, URZ ;  /* 0x00000dfe042c7897 */ /* 0x000fc4000fffe03f */
        /* <DEDUP_REMOVED lines=10> */
[----:B------:R-:W-:-:S02]  /*2aa0*/  UIADD3.64 UR22, UR6, 0x200, URZ ;  /* 0x0000020006167897 */ /* 0x000fc4000fffe03f */
[----:B------:R-:W-:Y:S01]  /*2ab0*/  UIADD3.64 UR26, UR6, 0x280, URZ ;  /* 0x00000280061a7897 */ /* 0x000fe2000fffe03f */
[----:B------:R3:W-:Y:S01]  /*2ac0*/  STL [R1+0xd8], RZ ;  /* 0x0000d8ff01007387 */ /* 0x0007e20000100800 */
[----:B------:R-:W-:-:S03]  /*2ad0*/  UIADD3.64 UR30, UR6, 0x300, URZ ;  /* 0x00000300061e7897 */ /* 0x000fc6000fffe03f */
        /* <DEDUP_REMOVED lines=8> */
[----:B------:R3:W-:Y:S02]  /*2b60*/  STL [R1+0xfc], RZ ;  /* 0x0000fcff01007387 */ /* 0x0007e40000100800 */
.L_x_49:
[----:B--2---:R-:W-:Y:S01]  /*2b70*/  BAR.SYNC.DEFER_BLOCKING 0x0 ;  /* 0x0000000000007b1d */ /* 0x004fe20000010000 */
[----:B------:R-:W-:Y:S02]  /*2b80*/  R2UR UR32, R9 ;  /* 0x00000000092072ca */ /* 0x000fe400000e0000 */
[----:B------:R-:W-:Y:S02]  /*2b90*/  ELECT P0, URZ, PT ;  /* 0x00000000003f782f */ /* 0x000fe40003800000 */
[----:B------:R-:W-:Y:S02]  /*2ba0*/  R2UR UR40, R10 ;  /* 0x000000000a2872ca */ /* 0x000fe400000e0000 */
[----:B------:R-:W-:-:S07]  /*2bb0*/  ISETP.LT.U32.AND P0, PT, R18, 0x40, P0 ;  /* 0x000000401200780c */ /* 0x000fce0000701070 */
[----:B------:R-:W-:Y:S01]  /*2bc0*/  IMAD.U32 R2, RZ, RZ, UR32 ;  /* 0x00000020ff027e24 */ /* 0x000fe2000f8e00ff */
[----:B------:R-:W-:-:S05]  /*2bd0*/  R2UR UR32, R7 ;  /* 0x00000000072072ca */ /* 0x000fca00000e0000 */
[----:B------:R-:W-:Y:S01]  /*2be0*/  @P0 R2UR UR36, R2 ;  /* 0x00000000022402ca */ /* 0x000fe200000e0000 */
[----:B------:R-:W-:Y:S01]  /*2bf0*/  @!P1 IMAD.MOV.U32 R2, RZ, RZ, 0x18000 ;  /* 0x00018000ff029424 */ /* 0x000fe200078e00ff */
[----:B------:R-:W-:Y:S01]  /*2c00*/  VOTEU.ANY UP0, P0 ;  /* 0x00000000003f7886 */ /* 0x000fe20000000100 */
[----:B------:R-:W-:Y:S02]  /*2c10*/  VOTEU.ANY UP1, P0 ;  /* 0x00000000003f7886 */ /* 0x000fe40000020100 */
[----:B------:R1:W-:Y:S01]  /*2c20*/  @!P1 SYNCS.ARRIVE.TRANS64 RZ, [UR60+0x18000], R2 ;  /* 0x01800002ffff99a7 */ /* 0x0003e2000800003c */
[----:B------:R2:W-:Y:S06]  /*2c30*/  MEMBAR.ALL.CTA ;  /* 0x0000000000007992 */ /* 0x0005ec0000008000 */
[----:B--2---:R-:W2:Y:S01]  /*2c40*/  FENCE.VIEW.ASYNC.S ;  /* 0x00000000000073c6 */ /* 0x004ea20000000000 */
[----:B------:R-:W-:Y:S01]  /*2c50*/  @UP0 UIADD3 UR33, UR60, 0x18000, URZ ;  /* 0x000180003c210890 */ /* 0x000fe2000fffe03f */
[----:B------:R-:W-:-:S05]  /*2c60*/  IMAD.U32 R3, RZ, RZ, UR32 ;  /* 0x00000020ff037e24 */ /* 0x000fca000f8e00ff */
[----:B------:R-:W-:Y:S01]  /*2c70*/  @P0 R2UR UR37, R3 ;  /* 0x00000000032502ca */ /* 0x000fe200000e0000 */
[----:B--2---:R-:W-:Y:S01]  /*2c80*/  BAR.SYNC.DEFER_BLOCKING 0x0 ;  /* 0x0000000000007b1d */ /* 0x004fe20000010000 */
[----:B------:R-:W-:Y:S02]  /*2c90*/  LOP3.LUT R3, R19, 0x1, RZ, 0xc0, !PT ;  /* 0x0000000113037812 */ /* 0x000fe400078ec0ff */
[----:B------:R-:W-:Y:S02]  /*2ca0*/  ELECT P0, URZ, PT ;  /* 0x00000000003f782f */ /* 0x000fe40003800000 */
[----:B------:R-:W-:Y:S02]  /*2cb0*/  R2UR UR38, R3 ;  /* 0x00000000032672ca */ /* 0x000fe400000e0000 */
[----:B------:R-:W-:-:S11]  /*2cc0*/  ISETP.LT.U32.AND P0, PT, R18, 0x40, P0 ;  /* 0x000000401200780c */ /* 0x000fd60000701070 */
[----:B------:R-:W-:Y:S02]  /*2cd0*/  ULEA UR32, UR38, UR60, 0xf ;  /* 0x0000003c26207291 */ /* 0x000fe4000f8e783f */
[----:B------:R-:W-:Y:S01]  /*2ce0*/  ULEA UR34, UR38, UR39, 0x6 ;  /* 0x0000002726227291 */ /* 0x000fe2000f8e303f */
[----:B------:R-:W-:-:S03]  /*2cf0*/  VOTEU.ANY UP0, P0 ;  /* 0x00000000003f7886 */ /* 0x000fc60000000100 */
[----:B-1----:R-:W-:-:S04]  /*2d00*/  IMAD.U32 R2, RZ, RZ, UR32 ;  /* 0x00000020ff027e24 */ /* 0x002fc8000f8e00ff */
[----:B------:R-:W-:Y:S01]  /*2d10*/  IMAD R2, R3, -0x4000, R2 ;  /* 0xffffc00003027824 */ /* 0x000fe200078e0202 */
[----:B------:R1:W-:Y:S01]  /*2d20*/  @UP1 UTMALDG.2D [UR32], [UR36] ;  /* 0x00000020240015b4 */ /* 0x0003e20008008000 */
[----:B------:R-:W-:Y:S02]  /*2d30*/  VOTEU.ANY UP1, P0 ;  /* 0x00000000003f7886 */ /* 0x000fe40000020100 */
[----:B------:R-:W-:Y:S01]  /*2d40*/  @P0 VIADD R2, R2, 0x10000 ;  /* 0x0001000002020836 */ /* 0x000fe20000000000 */
[----:B-1----:R-:W-:Y:S01]  /*2d50*/  R2UR UR32, R6 ;  /* 0x00000000062072ca */ /* 0x002fe200000e0000 */
[----:B------:R-:W-:-:S03]  /*2d60*/  @UP0 UIADD3 UR37, UR60, 0x18000, URZ ;  /* 0x000180003c250890 */ /* 0x000fc6000fffe03f */
[----:B------:R-:W-:Y:S01]  /*2d70*/  @P0 R2UR UR36, R2 ;  /* 0x00000000022402ca */ /* 0x000fe200000e0000 */
[----:B------:R-:W-:-:S08]  /*2d80*/  IMAD.U32 R2, RZ, RZ, UR40 ;  /* 0x00000028ff027e24 */ /* 0x000fd0000f8e00ff */
[----:B------:R-:W-:Y:S01]  /*2d90*/  IMAD.U32 R3, RZ, RZ, UR32 ;  /* 0x00000020ff037e24 */ /* 0x000fe2000f8e00ff */
[----:B------:R-:W-:-:S04]  /*2da0*/  R2UR UR32, R228 ;  /* 0x00000000e42072ca */ /* 0x000fc800000e0000 */
[----:B------:R-:W-:-:S09]  /*2db0*/  @P0 R2UR UR33, R3 ;  /* 0x00000000032102ca */ /* 0x000fd200000e0000 */
[----:B------:R-:W-:Y:S01]  /*2dc0*/  ULEA UR38, UR38, UR32, 0x6 ;  /* 0x0000002026267291 */ /* 0x000fe2000f8e303f */
[----:B------:R-:W-:Y:S01]  /*2dd0*/  @P0 R2UR UR32, R2 ;  /* 0x00000000022002ca */ /* 0x000fe200000e0000 */
[----:B------:R-:W-:Y:S01]  /*2de0*/  BAR.SYNC.DEFER_BLOCKING 0x0 ;  /* 0x0000000000007b1d */ /* 0x000fe20000010000 */
[----:B------:R-:W-:-:S11]  /*2df0*/  SHF.L.U32 R2, R0, 0x1f, RZ ;  /* 0x0000001f00027819 */ /* 0x000fd600000006ff */
[----:B------:R1:W-:Y:S01]  /*2e00*/  @UP1 UTMALDG.2D [UR36], [UR32] ;  /* 0x00000024200015b4 */ /* 0x0003e20008008000 */
[----:B------:R-:W-:Y:S06]  /*2e10*/  BAR.SYNC.DEFER_BLOCKING 0x0 ;  /* 0x0000000000007b1d */ /* 0x000fec0000010000 */
[----:B------:R-:W2:Y:S02]  /*2e20*/  SYNCS.PHASECHK.TRANS64.TRYWAIT P0, [UR60+0x18000], R2 ;  /* 0x01800002ff0075a7 */ /* 0x000ea4000800017c */
[----:B-12---:R-:W-:Y:S05]  /*2e30*/  @!P0 BRA `(.L_x_48) ;  /* 0x0000002400348947 */ /* 0x006fea0003800000 */
.L_x_50:
[----:B------:R-:W-:Y:S04]  /*2e40*/  STL.64 [R1+0x1f8], R86 ;  /* 0x0001f85601007387 */ /* 0x000fe80000100a00 */
        /* <DEDUP_REMOVED lines=30> */
[----:B------:R1:W-:Y:S04]  /*3030*/  STL.64 [R1+0x100], R24 ;  /* 0x0001001801007387 */ /* 0x0003e80000100a00 */
[----:B-1----:R-:W2:Y:S04]  /*3040*/  LDL.LU.64 R24, [R1] ;  /* 0x0000000001187983 */ /* 0x002ea80000300a00 */
[----:B------:R-:W2:Y:S04]  /*3050*/  LDL.LU.64 R26, [R1+0x8] ;  /* 0x00000800011a7983 */ /* 0x000ea80000300a00 */
        /* <DEDUP_REMOVED lines=29> */
[----:B------:R-:W2:Y:S01]  /*3230*/  LDL.LU.64 R86, [R1+0xf8] ;  /* 0x0000f80001567983 */ /* 0x000ea20000300a00 */
[----:B------:R-:W-:Y:S01]  /*3240*/  R2UR UR40, R8 ;  /* 0x00000000082872ca */ /* 0x000fe200000e0000 */
[----:B------:R-:W-:Y:S01]  /*3250*/  UMOV UR41, 0x40000040 ;  /* 0x4000004000297882 */ /* 0x000fe20000000000 */
[----:B------:R-:W-:Y:S01]  /*3260*/  UIADD3.64 UR36, UR4, 0x1fe, URZ ;  /* 0x000001fe04247897 */ /* 0x000fe2000fffe03f */
[----:B------:R-:W-:-:S02]  /*3270*/  MOV R3, UR39 ;  /* 0x0000002700037c02 */ /* 0x000fc40008000f00 */
[----:B------:R-:W-:Y:S02]  /*3280*/  MOV R5, UR57 ;  /* 0x0000003900057c02 */ /* 0x000fe40008000f00 */
[----:B------:R-:W-:Y:S02]  /*3290*/  MOV R4, UR56 ;  /* 0x0000003800047c02 */ /* 0x000fe40008000f00 */
[----:B------:R-:W-:Y:S01]  /*32a0*/  MOV R2, UR35 ;  /* 0x0000002300027c02 */ /* 0x000fe20008000f00 */
[----:B--2---:R-:W-:-:S06]  /*32b0*/  WARPGROUP.ARRIVE ;  /* 0x00000000000079c5 */ /* 0x004fcc0000000000 */
[----:B------:R-:W-:Y:S03]  /*32c0*/  HGMMA.64x128x16.F32.BF16 R24, gdesc[UR40].tnspB, R24, gsb0 ;  /* 0x41e00000281879f0 */ /* 0x000fe60008001818 */
[----:B------:R-:W-:Y:S02]  /*32d0*/  WARPGROUP.DEPBAR.LE gsb0, 0x0 ;  /* 0x00008000000079c5 */ /* 0x000fe40000010000 */
[----:B------:R-:W-:-:S07]  /*32e0*/  WARPGROUP.ARRIVE ;  /* 0x00000000000079c5 */ /* 0x000fce0000000000 */
        /* <DEDUP_REMOVED lines=15> */
[----:B------:R-:W-:Y:S01]  /*33e0*/  HGMMA.64x128x16.F32.BF16 R24, gdesc[UR24].tnspB, R24, gsb0 ;  /* 0x41e00000181879f0 */ /* 0x000fe20008001818 */
[----:B------:R-:W-:Y:S01]  /*33f0*/  UMOV UR38, UR42 ;  /* 0x0000002a00267c82 */ /* 0x000fe20008000000 */
[----:B------:R-:W-:Y:S01]  /*3400*/  UMOV UR39, UR43 ;  /* 0x0000002b00277c82 */ /* 0x000fe20008000000 */
[----:B------:R-:W-:Y:S02]  /*3410*/  WARPGROUP.DEPBAR.LE gsb0, 0x0 ;  /* 0x00008000000079c5 */ /* 0x000fe40000010000 */
[----:B------:R-:W-:-:S07]  /*3420*/  WARPGROUP.ARRIVE ;  /* 0x00000000000079c5 */ /* 0x000fce0000000000 */
[----:B------:R-:W-:Y:S01]  /*3430*/  HGMMA.64x128x16.F32.BF16 R24, gdesc[UR28].tnspB, R24, gsb0 ;  /* 0x41e000001c1879f0 */ /* 0x000fe20008001818 */
[----:B------:R-:W-:Y:S01]  /*3440*/  UIADD3.64 UR56, UR4, 0x200, URZ ;  /* 0x0000020004387897 */ /* 0x000fe2000fffe03f */
[----:B------:R-:W-:Y:S01]  /*3450*/  UMOV UR58, UR6 ;  /* 0x00000006003a7c82 */ /* 0x000fe20008000000 */
[----:B------:R-:W-:Y:S01]  /*3460*/  UMOV UR59, UR7 ;  /* 0x00000007003b7c82 */ /* 0x000fe20008000000 */
[----:B------:R-:W-:Y:S02]  /*3470*/  WARPGROUP.DEPBAR.LE gsb0, 0x0 ;  /* 0x00008000000079c5 */ /* 0x000fe40000010000 */
[----:B------:R-:W-:Y:S01]  /*3480*/  WARPGROUP.ARRIVE ;  /* 0x00000000000079c5 */ /* 0x000fe20000000000 */
[----:B------:R-:W-:Y:S01]  /*3490*/  UIADD3.64 UR32, UR4, 0x3fe, URZ ;  /* 0x000003fe04207897 */ /* 0x000fe2000fffe03f */
[----:B------:R-:W-:Y:S04]  /*34a0*/  STL.64 [R1], R24 ;  /* 0x0000001801007387 */ /* 0x000fe80000100a00 */
[----:B------:R-:W-:Y:S01]  /*34b0*/  HGMMA.64x128x16.F32.BF16 R152, gdesc[UR36].tnspB, R152, gsb0 ;  /* 0x41e00000249879f0 */ /* 0x000fe20008001898 */
[----:B------:R-:W-:Y:S01]  /*34c0*/  UIADD3.64 UR36, UR4, 0x202, URZ ;  /* 0x0000020204247897 */ /* 0x000fe2000fffe03f */
[----:B------:R-:W-:Y:S01]  /*34d0*/  STL.64 [R1+0x8], R26 ;  /* 0x0000081a01007387 */ /* 0x000fe20000100a00 */
[----:B------:R-:W-:Y:S01]  /*34e0*/  UMOV UR38, UR10 ;  /* 0x0000000a00267c82 */ /* 0x000fe20008000000 */
[----:B------:R-:W-:Y:S01]  /*34f0*/  UMOV UR39, UR11 ;  /* 0x0000000b00277c82 */ /* 0x000fe20008000000 */
[----:B------:R-:W-:Y:S01]  /*3500*/  UMOV UR34, UR42 ;  /* 0x0000002a00227c82 */ /* 0x000fe20008000000 */
[----:B------:R-:W-:Y:S01]  /*3510*/  UMOV UR35, UR43 ;  /* 0x0000002b00237c82 */ /* 0x000fe20008000000 */
        /* <DEDUP_REMOVED lines=29> */
[----:B------:R1:W-:Y:S01]  /*36f0*/  STL.64 [R1+0xf8], R86 ;  /* 0x0000f85601007387 */ /* 0x0003e20000100a00 */
[----:B------:R-:W-:-:S02]  /*3700*/  WARPGROUP.DEPBAR.LE gsb0, 0x0 ;  /* 0x00008000000079c5 */ /* 0x000fc40000010000 */
[----:B------:R-:W-:Y:S01]  /*3710*/  WARPGROUP.ARRIVE ;  /* 0x00000000000079c5 */ /* 0x000fe20000000000 */
[----:B-1----:R-:W2:Y:S04]  /*3720*/  LDL.LU.64 R86, [R1+0x1f8] ;  /* 0x0001f80001567983 */ /* 0x002ea80000300a00 */
[----:B------:R-:W2:Y:S01]  /*3730*/  LDL.LU.64 R84, [R1+0x1f0] ;  /* 0x0001f00001547983 */ /* 0x000ea20000300a00 */
[----:B------:R-:W-:Y:S01]  /*3740*/  HGMMA.64x128x16.F32.BF16 R152, gdesc[UR56].tnspB, R152, gsb0 ;  /* 0x41e00000389879f0 */ /* 0x000fe20008001898 */
[----:B------:R-:W-:Y:S01]  /*3750*/  UIADD3.64 UR56, UR4, 0x204, URZ ;  /* 0x0000020404387897 */ /* 0x000fe2000fffe03f */
[----:B------:R-:W-:Y:S01]  /*3760*/  UMOV UR58, UR14 ;  /* 0x0000000e003a7c82 */ /* 0x000fe20008000000 */
[----:B------:R-:W-:Y:S01]  /*3770*/  UMOV UR59, UR15 ;  /* 0x0000000f003b7c82 */ /* 0x000fe20008000000 */
        /* <DEDUP_REMOVED lines=30> */
[----:B------:R-:W-:Y:S01]  /*3960*/  UMOV UR46, UR18 ;  /* 0x00000012002e7c82 */ /* 0x000fe20008000000 */
[----:B------:R-:W-:Y:S01]  /*3970*/  UMOV UR47, UR19 ;  /* 0x00000013002f7c82 */ /* 0x000fe20008000000 */
[----:B------:R-:W-:Y:S01]  /*3980*/  UMOV UR50, UR22 ;  /* 0x0000001600327c82 */ /* 0x000fe20008000000 */
[----:B------:R-:W-:Y:S01]  /*3990*/  UMOV UR51, UR23 ;  /* 0x0000001700337c82 */ /* 0x000fe20008000000 */
[----:B------:R-:W-:Y:S01]  /*39a0*/  UMOV UR54, UR26 ;  /* 0x0000001a00367c82 */ /* 0x000fe20008000000 */
[----:B------:R-:W-:Y:S01]  /*39b0*/  UMOV UR55, UR27 ;  /* 0x0000001b00377c82 */ /* 0x000fe20008000000 */
[----:B------:R-:W-:Y:S01]  /*39c0*/  LOP3.LUT R0, R0, 0x1, RZ, 0x3c, !PT ;  /* 0x0000000100007812 */ /* 0x000fe200078e3cff */
[----:B------:R-:W-:-:S02]  /*39d0*/  WARPGROUP.DEPBAR.LE gsb0, 0x0 ;  /* 0x00008000000079c5 */ /* 0x000fc40000010000 */
[----:B------:R-:W-:-:S06]  /*39e0*/  WARPGROUP.ARRIVE ;  /* 0x00000000000079c5 */ /* 0x000fcc0000000000 */
[----:B------:R-:W-:Y:S01]  /*39f0*/  HGMMA.64x128x16.F32.BF16 R152, gdesc[UR36].tnspB, R152, gsb0 ;  /* 0x41e00000249879f0 */ /* 0x000fe20008001898 */
[----:B------:R-:W-:Y:S01]  /*3a00*/  UIADD3.64 UR36, UR4, 0x9fe, URZ ;  /* 0x000009fe04247897 */ /* 0x000fe2000fffe03f */
[----:B------:R-:W-:Y:S01]  /*3a10*/  UMOV UR38, UR18 ;  /* 0x0000001200267c82 */ /* 0x000fe20008000000 */
[----:B------:R-:W-:Y:S01]  /*3a20*/  UMOV UR39, UR19 ;  /* 0x0000001300277c82 */ /* 0x000fe20008000000 */
[----:B------:R-:W-:Y:S02]  /*3a30*/  WARPGROUP.DEPBAR.LE gsb0, 0x0 ;  /* 0x00008000000079c5 */ /* 0x000fe40000010000 */
        /* <DEDUP_REMOVED lines=78> */
[----:B--2---:R-:W-:-:S06]  /*3f20*/  WARPGROUP.ARRIVE ;  /* 0x00000000000079c5 */ /* 0x004fcc0000000000 */
[----:B------:R-:W-:Y:S01]  /*3f30*/  HGMMA.64x128x16.F32.BF16 R24, gdesc[UR32].tnspB, R24, gsb0 ;  /* 0x41e00000201879f0 */ /* 0x000fe20008001818 */
[----:B------:R-:W-:Y:S01]  /*3f40*/  UIADD3.64 UR32, UR4, 0x604, URZ ;  /* 0x0000060404207897 */ /* 0x000fe2000fffe03f */
[----:B------:R-:W-:Y:S01]  /*3f50*/  UMOV UR34, UR14 ;  /* 0x0000000e00227c82 */ /* 0x000fe20008000000 */
[----:B------:R-:W-:Y:S01]  /*3f60*/  UMOV UR35, UR15 ;  /* 0x0000000f00237c82 */ /* 0x000fe20008000000 */
[----:B------:R-:W-:Y:S02]  /*3f70*/  WARPGROUP.DEPBAR.LE gsb0, 0x0 ;  /* 0x00008000000079c5 */ /* 0x000fe40000010000 */
[----:B------:R-:W-:-:S06]  /*3f80*/  WARPGROUP.ARRIVE ;  /* 0x00000000000079c5 */ /* 0x000fcc0000000000 */
[----:B------:R-:W-:Y:S01]  /*3f90*/  HGMMA.64x128x16.F32.BF16 R24, gdesc[UR56].tnspB, R24, gsb0 ;  /* 0x41e00000381879f0 */ /* 0x000fe20008001818 */
[----:B------:R-:W-:Y:S01]  /*3fa0*/  R2UR UR57, R5 ;  /* 0x00000000053972ca */ /* 0x000fe200000e0000 */
[----:B------:R-:W-:Y:S01]  /*3fb0*/  UMOV UR58, UR30 ;  /* 0x0000001e003a7c82 */ /* 0x000fe20008000000 */
[----:B------:R-:W-:Y:S01]  /*3fc0*/  R2UR UR56, R4 ;  /* 0x00000000043872ca */ /* 0x000fe200000e0000 */
[----:B------:R-:W-:Y:S01]  /*3fd0*/  UMOV UR59, UR31 ;  /* 0x0000001f003b7c82 */ /* 0x000fe20008000000 */
[----:B------:R-:W-:Y:S02]  /*3fe0*/  WARPGROUP.DEPBAR.LE gsb0, 0x0 ;  /* 0x00008000000079c5 */ /* 0x000fe40000010000 */
[----:B------:R-:W-:-:S06]  /*3ff0*/  WARPGROUP.ARRIVE ;  /* 0x00000000000079c5 */ /* 0x000fcc0000000000 */
[----:B------:R-:W-:Y:S01]  /*4000*/  HGMMA.64x128x16.F32.BF16 R24, gdesc[UR36].tnspB, R24, gsb0 ;  /* 0x41e00000241879f0 */ /* 0x000fe20008001818 */
[----:B------:R-:W-:Y:S02]  /*4010*/  R2UR UR39, R3 ;  /* 0x00000000032772ca */ /* 0x000fe400000e0000 */
[----:B------:R-:W1:Y:S01]  /*4020*/  LDC R3, c[0x0][0x230] ;  /* 0x00008c00ff037b82 */ /* 0x000e620000000800 */
[----:B------:R-:W-:Y:S02]  /*4030*/  WARPGROUP.DEPBAR.LE gsb0, 0x0 ;  /* 0x00008000000079c5 */ /* 0x000fe40000010000 */
[----:B------:R-:W-:-:S06]  /*4040*/  WARPGROUP.ARRIVE ;  /* 0x00000000000079c5 */ /* 0x000fcc0000000000 */
[----:B------:R-:W-:Y:S01]  /*4050*/  HGMMA.64x128x16.F32.BF16 R24, gdesc[UR32].tnspB, R24, gsb0 ;  /* 0x41e00000201879f0 */ /* 0x000fe20008001818 */
[----:B------:R-:W-:Y:S01]  /*4060*/  R2UR UR35, R2 ;  /* 0x00000000022372ca */ /* 0x000fe200000e0000 */
[----:B------:R-:W-:-:S04]  /*4070*/  IMAD.U32 R2, RZ, RZ, UR39 ;  /* 0x00000027ff027e24 */ /* 0x000fc8000f8e00ff */
[----:B------:R-:W-:-:S05]  /*4080*/  VIADD R2, R2, 0x80 ;  /* 0x0000008002027836 */ /* 0x000fca0000000000 */
[C---:B-1----:R-:W-:Y:S02]  /*4090*/  ISETP.GE.AND P0, PT, R2.reuse, R3, PT ;  /* 0x000000030200720c */ /* 0x042fe40003f06270 */
[----:B------:R-:W-:Y:S01]  /*40a0*/  R2UR UR39, R2 ;  /* 0x00000000022772ca */ /* 0x000fe200000e0000 */
[----:B------:R-:W-:Y:S02]  /*40b0*/  WARPGROUP.DEPBAR.LE gsb0, 0x0 ;  /* 0x00008000000079c5 */ /* 0x000fe40000010000 */
[----:B------:R-:W-:-:S06]  /*40c0*/  WARPGROUP.ARRIVE ;  /* 0x00000000000079c5 */ /* 0x000fcc0000000000 */
        /* <DEDUP_REMOVED lines=11> */
[----:B------:R-:W-:Y:S05]  /*4180*/  @!P0 BRA `(.L_x_49) ;  /* 0xffffffe800788947 */ /* 0x000fea000383ffff */
.L_x_47:
[----:B------:R5:W-:Y:S04]  /*4190*/  STL [R1+0x114], R82 ;  /* 0x0001145201007387 */ /* 0x000be80000100800 */
[----:B------:R-:W4:Y:S01]  /*41a0*/  LDL.LU R8, [R1] ;  /* 0x0000000001087983 */ /* 0x000f220000300800 */
[----:B--2---:R-:W-:Y:S06]  /*41b0*/  BAR.SYNC.DEFER_BLOCKING 0x0 ;  /* 0x0000000000007b1d */ /* 0x004fec0000010000 */
[----:B-----5:R-:W4:Y:S04]  /*41c0*/  LDL.LU R82, [R1+0x4] ;  /* 0x0000040001527983 */ /* 0x020f280000300800 */
[----:B------:R2:W-:Y:S04]  /*41d0*/  STL [R1+0x110], R83 ;  /* 0x0001105301007387 */ /* 0x0005e80000100800 */
[----:B--2---:R-:W2:Y:S01]  /*41e0*/  LDL.LU R83, [R1+0xc] ;  /* 0x00000c0001537983 */ /* 0x004ea20000300800 */
[----:B------:R-:W-:Y:S01]  /*41f0*/  F2FP.BF16.F32.PACK_AB R152, R153, R152 ;  /* 0x000000989998723e */ /* 0x000fe200000010ff */
[----:B------:R-:W5:Y:S02]  /*4200*/  @!P1 SYNCS.CCTL.IV [UR60+0x18000] ;  /* 0x01800000ff0099b1 */ /* 0x000f64000800003c */
[----:B------:R-:W2:Y:S04]  /*4210*/  LDL.LU R9, [R1+0x8] ;  /* 0x0000080001097983 */ /* 0x000ea80000300800 */
[----:B------:R3:W-:Y:S04]  /*4220*/  STL [R1+0x10c], R84 ;  /* 0x00010c5401007387 */ /* 0x0007e80000100800 */
[----:B---3--:R-:W3:Y:S04]  /*4230*/  LDL.LU R84, [R1+0x14] ;  /* 0x0000140001547983 */ /* 0x008ee80000300800 */
[----:B------:R-:W3:Y:S04]  /*4240*/  LDL.LU R10, [R1+0x10] ;  /* 0x00001000010a7983 */ /* 0x000ee80000300800 */
[----:B------:R1:W-:Y:S04]  /*4250*/  STL [R1+0x108], R85 ;  /* 0x0001085501007387 */ /* 0x0003e80000100800 */
[----:B-1----:R-:W5:Y:S04]  /*4260*/  LDL.LU R85, [R1+0x1c] ;  /* 0x00001c0001557983 */ /* 0x002f680000300800 */
[----:B------:R-:W5:Y:S04]  /*4270*/  LDL.LU R11, [R1+0x18] ;  /* 0x00001800010b7983 */ /* 0x000f680000300800 */
[----:B------:R1:W-:Y:S04]  /*4280*/  STL [R1+0x104], R86 ;  /* 0x0001045601007387 */ /* 0x0003e80000100800 */
[----:B-1----:R-:W5:Y:S04]  /*4290*/  LDL.LU R86, [R1+0x24] ;  /* 0x0000240001567983 */ /* 0x002f680000300800 */
[----:B------:R-:W5:Y:S04]  /*42a0*/  LDL.LU R4, [R1+0x20] ;  /* 0x0000200001047983 */ /* 0x000f680000300800 */
[----:B------:R1:W-:Y:S04]  /*42b0*/  STL [R1+0x100], R87 ;  /* 0x0001005701007387 */ /* 0x0003e80000100800 */
[----:B-1----:R-:W5:Y:S04]  /*42c0*/  LDL.LU R87, [R1+0x2c] ;  /* 0x00002c0001577983 */ /* 0x002f680000300800 */
[----:B------:R-:W5:Y:S04]  /*42d0*/  LDL.LU R5, [R1+0x28] ;  /* 0x0000280001057983 */ /* 0x000f680000300800 */
        /* <DEDUP_REMOVED lines=51> */
[----:B------:R-:W5:Y:S01]  /*4610*/  LDL.LU R2, [R1+0xf8] ;  /* 0x0000f80001027983 */ /* 0x000f620000300800 */
[----:B----4-:R-:W-:-:S03]  /*4620*/  F2FP.BF16.F32.PACK_AB R8, R82, R8 ;  /* 0x000000085208723e */ /* 0x010fc600000010ff */
[----:B------:R-:W4:Y:S01]  /*4630*/  LDL.LU R82, [R1+0x114] ;  /* 0x0001140001527983 */ /* 0x000f220000300800 */
[----:B--2---:R-:W-:-:S03]  /*4640*/  F2FP.BF16.F32.PACK_AB R9, R83, R9 ;  /* 0x000000095309723e */ /* 0x004fc600000010ff */
[----:B------:R-:W4:Y:S01]  /*4650*/  LDL.LU R83, [R1+0x110] ;  /* 0x0001100001537983 */ /* 0x000f220000300800 */
[----:B---3--:R-:W-:-:S03]  /*4660*/  F2FP.BF16.F32.PACK_AB R10, R84, R10 ;  /* 0x0000000a540a723e */ /* 0x008fc600000010ff */
[----:B------:R-:W2:Y:S01]  /*4670*/  LDL.LU R84, [R1+0x10c] ;  /* 0x00010c0001547983 */ /* 0x000ea20000300800 */
[----:B-----5:R-:W-:-:S03]  /*4680*/  F2FP.BF16.F32.PACK_AB R11, R85, R11 ;  /* 0x0000000b550b723e */ /* 0x020fc600000010ff */
[----:B------:R-:W2:Y:S01]  /*4690*/  LDL.LU R85, [R1+0x108] ;  /* 0x0001080001557983 */ /* 0x000ea20000300800 */
[----:B------:R-:W-:-:S03]  /*46a0*/  F2FP.BF16.F32.PACK_AB R4, R86, R4 ;  /* 0x000000045604723e */ /* 0x000fc600000010ff */
[----:B------:R-:W3:Y:S01]  /*46b0*/  LDL.LU R86, [R1+0x104] ;  /* 0x0001040001567983 */ /* 0x000ee20000300800 */
[----:B------:R-:W-:-:S03]  /*46c0*/  F2FP.BF16.F32.PACK_AB R5, R87, R5 ;  /* 0x000000055705723e */ /* 0x000fc600000010ff */
[----:B------:R-:W3:Y:S01]  /*46d0*/  LDL.LU R87, [R1+0x100] ;  /* 0x0001000001577983 */ /* 0x000ee20000300800 */
[----:B------:R-:W-:Y:S02]  /*46e0*/  F2FP.BF16.F32.PACK_AB R153, R155, R154 ;  /* 0x0000009a9b99723e */ /* 0x000fe400000010ff */
[----:B------:R-:W-:Y:S02]  /*46f0*/  ELECT P0, URZ, PT ;  /* 0x00000000003f782f */ /* 0x000fe40003800000 */
[----:B------:R-:W-:Y:S01]  /*4700*/  F2FP.BF16.F32.PACK_AB R184, R185, R184 ;  /* 0x000000b8b9b8723e */ /* 0x000fe200000010ff */
[----:B------:R-:W-:Y:S01]  /*4710*/  UMOV UR10, UR35 ;  /* 0x00000023000a7c82 */ /* 0x000fe20008000000 */
[----:B------:R-:W-:Y:S02]  /*4720*/  F2FP.BF16.F32.PACK_AB R154, R157, R156 ;  /* 0x0000009c9d9a723e */ /* 0x000fe400000010ff */
[----:B------:R-:W-:Y:S02]  /*4730*/  F2FP.BF16.F32.PACK_AB R6, R229, R6 ;  /* 0x00000006e506723e */ /* 0x000fe400000010ff */
[----:B------:R-:W1:Y:S01]  /*4740*/  S2R R229, SR_TID.X ;  /* 0x0000000000e57919 */ /* 0x000e620000002100 */
[----:B------:R-:W-:-:S02]  /*4750*/  F2FP.BF16.F32.PACK_AB R155, R159, R158 ;  /* 0x0000009e9f9b723e */ /* 0x000fc400000010ff */
[----:B------:R-:W-:Y:S02]  /*4760*/  F2FP.BF16.F32.PACK_AB R185, R187, R186 ;  /* 0x000000babbb9723e */ /* 0x000fe400000010ff */
[----:B------:R-:W-:Y:S02]  /*4770*/  F2FP.BF16.F32.PACK_AB R88, R89, R88 ;  /* 0x000000585958723e */ /* 0x000fe400000010ff */
[----:B------:R-:W-:Y:S02]  /*4780*/  F2FP.BF16.F32.PACK_AB R186, R189, R188 ;  /* 0x000000bcbdba723e */ /* 0x000fe400000010ff */
[----:B------:R-:W-:Y:S02]  /*4790*/  F2FP.BF16.F32.PACK_AB R187, R191, R190 ;  /* 0x000000bebfbb723e */ /* 0x000fe400000010ff */
[----:B------:R-:W-:Y:S02]  /*47a0*/  F2FP.BF16.F32.PACK_AB R89, R91, R90 ;  /* 0x0000005a5b59723e */ /* 0x000fe400000010ff */
        /* <DEDUP_REMOVED lines=9> */
[----:B------:R-:W-:Y:S01]  /*4840*/  F2FP.BF16.F32.PACK_AB R123, R127, R126 ;  /* 0x0000007e7f7b723e */ /* 0x000fe200000010ff */
[C---:B-1----:R-:W-:Y:S01]  /*4850*/  IMAD.SHL.U32 R0, R229.reuse, 0x80, RZ ;  /* 0x00000080e5007824 */ /* 0x042fe200078e00ff */
[----:B------:R-:W-:Y:S02]  /*4860*/  SHF.R.U32.HI R19, RZ, 0x5, R229 ;  /* 0x00000005ff137819 */ /* 0x000fe400000116e5 */
[----:B------:R-:W-:Y:S02]  /*4870*/  LOP3.LUT R18, R229, 0x7f, RZ, 0xc0, !PT ;  /* 0x0000007fe5127812 */ /* 0x000fe400078ec0ff */
[----:B------:R-:W-:-:S02]  /*4880*/  LOP3.LUT R0, R0, 0x780, RZ, 0xc0, !PT ;  /* 0x0000078000007812 */ /* 0x000fc400078ec0ff */
        /* <DEDUP_REMOVED lines=9> */
[----:B------:R-:W1:Y:S01]  /*4920*/  S2R R228, SR_CTAID.Y ;  /* 0x0000000000e47919 */ /* 0x000e620000002600 */
        /* <DEDUP_REMOVED lines=15> */
[----:B------:R-:W-:Y:S01]  /*4a20*/  F2FP.BF16.F32.PACK_AB R32, R33, R32 ;  /* 0x000000202120723e */ /* 0x000fe200000010ff */
[----:B-1----:R-:W-:Y:S01]  /*4a30*/  IMAD.SHL.U32 R228, R228, 0x80, RZ ;  /* 0x00000080e4e47824 */ /* 0x002fe200078e00ff */
        /* <DEDUP_REMOVED lines=54> */
[----:B------:R-:W-:Y:S01]  /*4da0*/  F2FP.BF16.F32.PACK_AB R235, R3, R2 ;  /* 0x0000000203eb723e */ /* 0x000fe200000010ff */
[----:B------:R-:W-:Y:S01]  /*4db0*/  IMAD.SHL.U32 R3, R229, 0x10, RZ ;  /* 0x00000010e5037824 */ /* 0x000fe200078e00ff */
[----:B------:R-:W-:Y:S02]  /*4dc0*/  F2FP.BF16.F32.PACK_AB R178, R181, R180 ;  /* 0x000000b4b5b2723e */ /* 0x000fe400000010ff */
[----:B------:R-:W-:Y:S02]  /*4dd0*/  F2FP.BF16.F32.PACK_AB R179, R183, R182 ;  /* 0x000000b6b7b3723e */ /* 0x000fe400000010ff */
[----:B------:R-:W-:Y:S02]  /*4de0*/  LOP3.LUT R0, R0, 0x70, R3, 0xf8, !PT ;  /* 0x0000007000007812 */ /* 0x000fe400078ef803 */
[----:B------:R-:W-:-:S02]  /*4df0*/  F2FP.BF16.F32.PACK_AB R209, R211, R210 ;  /* 0x000000d2d3d1723e */ /* 0x000fc400000010ff */
[----:B------:R-:W-:Y:S01]  /*4e00*/  LOP3.LUT R0, R0, 0x10, R229, 0x78, !PT ;  /* 0x0000001000007812 */ /* 0x000fe200078e78e5 */
[----:B------:R-:W-:Y:S01]  /*4e10*/  IMAD.SHL.U32 R229, R229, 0x40, RZ ;  /* 0x00000040e5e57824 */ /* 0x000fe200078e00ff */
[----:B------:R-:W-:Y:S02]  /*4e20*/  F2FP.BF16.F32.PACK_AB R112, R113, R112 ;  /* 0x000000707170723e */ /* 0x000fe400000010ff */
[----:B------:R-:W-:Y:S02]  /*4e30*/  F2FP.BF16.F32.PACK_AB R210, R213, R212 ;  /* 0x000000d4d5d2723e */ /* 0x000fe400000010ff */
[----:B------:R-:W-:Y:S02]  /*4e40*/  LOP3.LUT R0, R0, 0x1800, R229, 0xf8, !PT ;  /* 0x0000180000007812 */ /* 0x000fe400078ef8e5 */
[----:B------:R-:W-:Y:S02]  /*4e50*/  F2FP.BF16.F32.PACK_AB R211, R215, R214 ;  /* 0x000000d6d7d3723e */ /* 0x000fe400000010ff */
[C---:B------:R-:W-:Y:S01]  /*4e60*/  LOP3.LUT R3, R0.reuse, 0x20, RZ, 0x3c, !PT ;  /* 0x0000002000037812 */ /* 0x040fe200078e3cff */
[----:B------:R-:W-:Y:S01]  /*4e70*/  VIADD R2, R0, UR60 ;  /* 0x0000003c00027c36 */ /* 0x000fe20008000000 */
[----:B------:R-:W-:-:S02]  /*4e80*/  F2FP.BF16.F32.PACK_AB R113, R115, R114 ;  /* 0x000000727371723e */ /* 0x000fc400000010ff */
[----:B------:R-:W-:Y:S01]  /*4e90*/  F2FP.BF16.F32.PACK_AB R144, R145, R144 ;  /* 0x000000909190723e */ /* 0x000fe200000010ff */
[----:B------:R-:W-:Y:S01]  /*4ea0*/  VIADD R3, R3, UR60 ;  /* 0x0000003c03037c36 */ /* 0x000fe20008000000 */
[----:B------:R1:W-:Y:S01]  /*4eb0*/  STSM.16.M88.4 [R2], R8 ;  /* 0x0000000802007844 */ /* 0x0003e20000000200 */
[----:B------:R-:W-:Y:S02]  /*4ec0*/  F2FP.BF16.F32.PACK_AB R114, R117, R116 ;  /* 0x000000747572723e */ /* 0x000fe400000010ff */
[----:B------:R-:W-:Y:S01]  /*4ed0*/  F2FP.BF16.F32.PACK_AB R115, R119, R118 ;  /* 0x000000767773723e */ /* 0x000fe200000010ff */
[----:B------:R-:W-:Y:S01]  /*4ee0*/  STSM.16.M88.4 [R2+0x8000], R216 ;  /* 0x008000d802007844 */ /* 0x000fe20000000200 */
[----:B------:R-:W-:Y:S02]  /*4ef0*/  F2FP.BF16.F32.PACK_AB R145, R147, R146 ;  /* 0x000000929391723e */ /* 0x000fe400000010ff */
[----:B------:R-:W-:Y:S01]  /*4f00*/  F2FP.BF16.F32.PACK_AB R48, R49, R48 ;  /* 0x000000303130723e */ /* 0x000fe200000010ff */
[----:B------:R-:W-:Y:S01]  /*4f10*/  STSM.16.M88.4 [R2+0x2000], R152 ;  /* 0x0020009802007844 */ /* 0x000fe20000000200 */
[----:B------:R-:W-:-:S02]  /*4f20*/  F2FP.BF16.F32.PACK_AB R146, R149, R148 ;  /* 0x000000949592723e */ /* 0x000fc400000010ff */
[----:B------:R-:W-:Y:S01]  /*4f30*/  F2FP.BF16.F32.PACK_AB R147, R151, R150 ;  /* 0x000000969793723e */ /* 0x000fe200000010ff */
[----:B------:R-:W-:Y:S01]  /*4f40*/  STSM.16.M88.4 [R2+0xa000], R184 ;  /* 0x00a000b802007844 */ /* 0x000fe20000000200 */
[----:B------:R-:W-:Y:S02]  /*4f50*/  F2FP.BF16.F32.PACK_AB R49, R51, R50 ;  /* 0x000000323331723e */ /* 0x000fe400000010ff */
[----:B------:R-:W-:Y:S01]  /*4f60*/  F2FP.BF16.F32.PACK_AB R80, R81, R80 ;  /* 0x000000505150723e */ /* 0x000fe200000010ff */
[----:B------:R-:W-:Y:S01]  /*4f70*/  STSM.16.M88.4 [R2+0x4000], R88 ;  /* 0x0040005802007844 */ /* 0x000fe20000000200 */
[C---:B-1----:R-:W-:Y:S02]  /*4f80*/  LOP3.LUT R8, R0.reuse, 0x40, RZ, 0x3c, !PT ;  /* 0x0000004000087812 */ /* 0x042fe400078e3cff */
[----:B------:R-:W-:Y:S01]  /*4f90*/  LOP3.LUT R0, R0, 0x60, RZ, 0x3c, !PT ;  /* 0x0000006000007812 */ /* 0x000fe200078e3cff */
[----:B------:R-:W-:Y:S01]  /*4fa0*/  STSM.16.M88.4 [R2+0xc000], R120 ;  /* 0x00c0007802007844 */ /* 0x000fe20000000200 */
[----:B------:R-:W-:Y:S01]  /*4fb0*/  F2FP.BF16.F32.PACK_AB R50, R53, R52 ;  /* 0x000000343532723e */ /* 0x000fe200000010ff */
[----:B------:R-:W-:Y:S01]  /*4fc0*/  VIADD R8, R8, UR60 ;  /* 0x0000003c08087c36 */ /* 0x000fe20008000000 */
[----:B------:R-:W-:Y:S01]  /*4fd0*/  F2FP.BF16.F32.PACK_AB R51, R55, R54 ;  /* 0x000000363733723e */ /* 0x000fe200000010ff */
[----:B------:R-:W-:Y:S01]  /*4fe0*/  STSM.16.M88.4 [R2+0x6000], R24 ;  /* 0x0060001802007844 */ /* 0x000fe20000000200 */
[----:B------:R-:W-:Y:S01]  /*4ff0*/  VIADD R0, R0, UR60 ;  /* 0x0000003c00007c36 */ /* 0x000fe20008000000 */
[----:B----4-:R-:W-:-:S02]  /*5000*/  F2FP.BF16.F32.PACK_AB R81, R83, R82 ;  /* 0x000000525351723e */ /* 0x010fc400000010ff */
[----:B------:R-:W-:Y:S01]  /*5010*/  STSM.16.M88.4 [R2+0xe000], R56 ;  /* 0x00e0003802007844 */ /* 0x000fe20000000200 */
[----:B------:R-:W-:Y:S02]  /*5020*/  R2UR UR4, R17 ;  /* 0x00000000110472ca */ /* 0x000fe400000e0000 */
[----:B------:R-:W-:Y:S01]  /*5030*/  R2UR UR5, R16 ;  /* 0x00000000100572ca */ /* 0x000fe200000e0000 */
[----:B------:R-:W-:Y:S01]  /*5040*/  STSM.16.M88.4 [R3], R4 ;  /* 0x0000000403007844 */ /* 0x000fe20000000200 */
[----:B--2---:R-:W-:Y:S02]  /*5050*/  F2FP.BF16.F32.PACK_AB R82, R85, R84 ;  /* 0x000000545552723e */ /* 0x004fe400000010ff */
[----:B------:R-:W-:Y:S01]  /*5060*/  ISETP.LT.U32.AND P0, PT, R18, 0x40, P0 ;  /* 0x000000401200780c */ /* 0x000fe20000701070 */
[----:B------:R-:W-:Y:S01]  /*5070*/  STSM.16.M88.4 [R3+0x8000], R220 ;  /* 0x008000dc03007844 */ /* 0x000fe20000000200 */
[----:B------:R-:W-:-:S03]  /*5080*/  LOP3.LUT R19, R19, 0x1, RZ, 0xc0, !PT ;  /* 0x0000000113137812 */ /* 0x000fc600078ec0ff */
[----:B------:R-:W-:Y:S02]  /*5090*/  STSM.16.M88.4 [R3+0x2000], R160 ;  /* 0x002000a003007844 */ /* 0x000fe40000000200 */
[----:B------:R-:W-:Y:S01]  /*50a0*/  IMAD.U32 R16, RZ, RZ, UR4 ;  /* 0x00000004ff107e24 */ /* 0x000fe2000f8e00ff */
[----:B------:R-:W-:Y:S01]  /*50b0*/  R2UR UR4, R19 ;  /* 0x00000000130472ca */ /* 0x000fe200000e0000 */
[----:B------:R-:W-:Y:S01]  /*50c0*/  STSM.16.M88.4 [R3+0xa000], R192 ;  /* 0x00a000c003007844 */ /* 0x000fe20000000200 */
[----:B------:R-:W-:Y:S01]  /*50d0*/  IMAD.U32 R17, RZ, RZ, UR5 ;  /* 0x00000005ff117e24 */ /* 0x000fe2000f8e00ff */
[----:B------:R-:W-:Y:S02]  /*50e0*/  R2UR UR5, R228 ;  /* 0x00000000e40572ca */ /* 0x000fe400000e0000 */
[----:B------:R-:W-:Y:S01]  /*50f0*/  STSM.16.M88.4 [R3+0x4000], R96 ;  /* 0x0040006003007844 */ /* 0x000fe20000000200 */
[----:B------:R-:W-:Y:S01]  /*5100*/  @P0 R2UR UR6, R16 ;  /* 0x00000000100602ca */ /* 0x000fe200000e0000 */
[----:B------:R-:W-:Y:S01]  /*5110*/  VOTEU.ANY UP0, P0 ;  /* 0x00000000003f7886 */ /* 0x000fe20000000100 */
[----:B------:R-:W-:Y:S01]  /*5120*/  @P0 R2UR UR7, R17 ;  /* 0x00000000110702ca */ /* 0x000fe200000e0000 */
[----:B------:R-:W-:Y:S04]  /*5130*/  STSM.16.M88.4 [R3+0xc000], R128 ;  /* 0x00c0008003007844 */ /* 0x000fe80000000200 */
[----:B------:R-:W-:Y:S01]  /*5140*/  STSM.16.M88.4 [R3+0x6000], R32 ;  /* 0x0060002003007844 */ /* 0x000fe20000000200 */
[----:B------:R-:W-:-:S02]  /*5150*/  ULEA UR8, UR4, UR60, 0xf ;  /* 0x0000003c04087291 */ /* 0x000fc4000f8e783f */
[----:B------:R-:W-:Y:S01]  /*5160*/  ULEA UR9, UR4, UR5, 0x6 ;  /* 0x0000000504097291 */ /* 0x000fe2000f8e303f */
[----:B------:R-:W-:Y:S04]  /*5170*/  STSM.16.M88.4 [R3+0xe000], R64 ;  /* 0x00e0004003007844 */ /* 0x000fe80000000200 */
[----:B------:R-:W-:Y:S04]  /*5180*/  STSM.16.M88.4 [R8], R12 ;  /* 0x0000000c08007844 */ /* 0x000fe80000000200 */
[----:B------:R-:W-:Y:S01]  /*5190*/  STSM.16.M88.4 [R8+0x8000], R224 ;  /* 0x008000e008007844 */ /* 0x000fe20000000200 */
[----:B---3--:R-:W-:-:S03]  /*51a0*/  F2FP.BF16.F32.PACK_AB R83, R87, R86 ;  /* 0x000000565753723e */ /* 0x008fc600000010ff */
[----:B------:R-:W-:Y:S04]  /*51b0*/  STSM.16.M88.4 [R8+0x2000], R168 ;  /* 0x002000a808007844 */ /* 0x000fe80000000200 */
[----:B------:R-:W-:Y:S04]  /*51c0*/  STSM.16.M88.4 [R8+0xa000], R200 ;  /* 0x00a000c808007844 */ /* 0x000fe80000000200 */
[----:B------:R-:W-:Y:S04]  /*51d0*/  STSM.16.M88.4 [R8+0x4000], R104 ;  /* 0x0040006808007844 */ /* 0x000fe80000000200 */
[----:B------:R-:W-:Y:S04]  /*51e0*/  STSM.16.M88.4 [R8+0xc000], R136 ;  /* 0x00c0008808007844 */ /* 0x000fe80000000200 */
[----:B------:R-:W-:Y:S04]  /*51f0*/  STSM.16.M88.4 [R8+0x6000], R40 ;  /* 0x0060002808007844 */ /* 0x000fe80000000200 */
[----:B------:R-:W-:Y:S04]  /*5200*/  STSM.16.M88.4 [R8+0xe000], R72 ;  /* 0x00e0004808007844 */ /* 0x000fe80000000200 */
[----:B------:R-:W-:Y:S04]  /*5210*/  STSM.16.M88.4 [R0], R20 ;  /* 0x0000001400007844 */ /* 0x000fe80000000200 */
[----:B------:R-:W-:Y:S04]  /*5220*/  STSM.16.M88.4 [R0+0x8000], R232 ;  /* 0x008000e800007844 */ /* 0x000fe80000000200 */
[----:B------:R-:W-:Y:S04]  /*5230*/  STSM.16.M88.4 [R0+0x2000], R176 ;  /* 0x002000b000007844 */ /* 0x000fe80000000200 */
[----:B------:R-:W-:Y:S04]  /*5240*/  STSM.16.M88.4 [R0+0xa000], R208 ;  /* 0x00a000d000007844 */ /* 0x000fe80000000200 */
[----:B------:R-:W-:Y:S04]  /*5250*/  STSM.16.M88.4 [R0+0x4000], R112 ;  /* 0x0040007000007844 */ /* 0x000fe80000000200 */
[----:B------:R-:W-:Y:S04]  /*5260*/  STSM.16.M88.4 [R0+0xc000], R144 ;  /* 0x00c0009000007844 */ /* 0x000fe80000000200 */
[----:B------:R-:W-:Y:S04]  /*5270*/  STSM.16.M88.4 [R0+0x6000], R48 ;  /* 0x0060003000007844 */ /* 0x000fe80000000200 */
[----:B------:R-:W-:Y:S01]  /*5280*/  STSM.16.M88.4 [R0+0xe000], R80 ;  /* 0x00e0005000007844 */ /* 0x000fe20000000200 */
[----:B------:R1:W-:Y:S06]  /*5290*/  MEMBAR.ALL.CTA ;  /* 0x0000000000007992 */ /* 0x0003ec0000008000 */
[----:B-1----:R-:W1:Y:S02]  /*52a0*/  FENCE.VIEW.ASYNC.S ;  /* 0x00000000000073c6 */ /* 0x002e640000000000 */
[----:B-1----:R-:W-:Y:S06]  /*52b0*/  BAR.SYNC.DEFER_BLOCKING 0x0 ;  /* 0x0000000000007b1d */ /* 0x002fec0000010000 */
[----:B------:R1:W-:Y:S01]  /*52c0*/  @UP0 UTMASTG.2D [UR8], [UR6] ;  /* 0x00000008060003b5 */ /* 0x0003e20008008000 */
[----:B------:R0:W-:Y:S01]  /*52d0*/  UTMACMDFLUSH ;  /* 0x00000000000079b7 */ /* 0x0001e20000000000 */
[----:B------:R-:W-:-:S04]  /*52e0*/  DEPBAR.LE SB0, 0x0 ;  /* 0x000080000000791a */ /* 0x000fc80000000000 */
[----:B------:R-:W-:Y:S06]  /*52f0*/  BAR.SYNC.DEFER_BLOCKING 0x0 ;  /* 0x0000000000007b1d */ /* 0x000fec0000010000 */
[----:B-1----:R-:W-:Y:S05]  /*5300*/  EXIT ;  /* 0x000000000000794d */ /* 0x002fea0003800000 */
.L_x_48:
[----:B------:R-:W1:Y:S02]  /*5310*/  SYNCS.PHASECHK.TRANS64.TRYWAIT P0, [UR60+0x18000], R2 ;  /* 0x01800002ff0075a7 */ /* 0x000e64000800017c */
[----:B-1----:R-:W-:Y:S05]  /*5320*/  @!P0 BRA `(.L_x_48) ;  /* 0xfffffffc00f88947 */ /* 0x002fea000383ffff */
[----:B------:R-:W-:Y:S05]  /*5330*/  BRA `(.L_x_50) ;  /* 0xffffffd800c07947 */ /* 0x000fea000383ffff */
.L_x_51:
[----:B------:R-:W-:-:S00]  /*5340*/  BRA `(.L_x_51) ;  /* 0xfffffffc00fc7947 */ /* 0x000fc0000383ffff */
[----:B------:R-:W-:-:S00]  /*5350*/  NOP ;  /* 0x0000000000007918 */ /* 0x000fc00000000000 */
        /* <DEDUP_REMOVED lines=10> */
.L_x_52:


//--------------------- .nv.shared.gluon_wgmma    --------------------------
	.section	.nv.shared.gluon_wgmma,"aw",@nobits
	.sectionflags	@""
	.align	16
	.zero		1024


//--------------------- .nv.shared.reserved.0     --------------------------
	.section	.nv.shared.reserved.0,"aw",@nobits
	.weak		__nv_reservedSMEM_offset_0_alias
	.size		__nv_reservedSMEM_offset_0_alias, 0, 0
	.other		__nv_reservedSMEM_offset_0_alias,@"STO_CUDA_RESERVED_SHARED STV_DEFAULT"
__nv_reservedSMEM_offset_0_alias:
	.zero		0


//--------------------- .nv.constant0.gluon_wgmma --------------------------
	.section	.nv.constant0.gluon_wgmma,"a",@progbits
	.sectionflags	@""
	.align	4
.nv.constant0.gluon_wgmma:
	.zero		608


//--------------------- SYMBOLS --------------------------

	.type		.nv.reservedSmem.offset0,@object
	.size		.nv.reservedSmem.offset0,0x4
